	.headerflags	@"EF_CUDA_TEXMODE_UNIFIED EF_CUDA_64BIT_ADDRESS EF_CUDA_ACCELERATORS EF_CUDA_SM90 EF_CUDA_VIRTUAL_SM(EF_CUDA_SM90)"
	.elftype	@"ET_EXEC"


//--------------------- .nv.info                  --------------------------
	.section	.nv.info,"",@"SHT_CUDA_INFO"
	.align	4


	//----- nvinfo : EIATTR_REGCOUNT
	.align		4
        /*0000*/ 	.byte	0x04, 0x2f
        /*0002*/ 	.short	(.L_1 - .L_0)
	.align		4
.L_0:
        /*0004*/ 	.word	index@(triton_mm)
        /*0008*/ 	.word	0x0000007c


	//----- nvinfo : EIATTR_MIN_STACK_SIZE
	.align		4
.L_1:
        /*000c*/ 	.byte	0x04, 0x12
        /*000e*/ 	.short	(.L_3 - .L_2)
	.align		4
.L_2:
        /*0010*/ 	.word	index@(triton_mm)
        /*0014*/ 	.word	0x00000000


	//----- nvinfo : EIATTR_FRAME_SIZE
	.align		4
.L_3:
        /*0018*/ 	.byte	0x04, 0x11
        /*001a*/ 	.short	(.L_5 - .L_4)
	.align		4
.L_4:
        /*001c*/ 	.word	index@(triton_mm)
        /*0020*/ 	.word	0x00000000


	//----- nvinfo : EIATTR_MIN_STACK_SIZE
	.align		4
.L_5:
        /*0024*/ 	.byte	0x04, 0x12
        /*0026*/ 	.short	(.L_7 - .L_6)
	.align		4
.L_6:
        /*0028*/ 	.word	index@(triton_mm)
        /*002c*/ 	.word	0x00000000
.L_7:


//--------------------- .nv.info.triton_mm        --------------------------
	.section	.nv.info.triton_mm,"",@"SHT_CUDA_INFO"
	.sectionflags	@""
	.align	4


	//----- nvinfo : EIATTR_CUDA_API_VERSION
	.align		4
        /*0000*/ 	.byte	0x04, 0x37
        /*0002*/ 	.short	(.L_9 - .L_8)
.L_8:
        /*0004*/ 	.word	0x0000007c


	//----- nvinfo : EIATTR_KPARAM_INFO
	.align		4
.L_9:
        /*0008*/ 	.byte	0x04, 0x17
        /*000a*/ 	.short	(.L_11 - .L_10)
.L_10:
        /*000c*/ 	.word	0x00000000
        /*0010*/ 	.short	0x0003
        /*0012*/ 	.short	0x0018
        /*0014*/ 	.byte	0x00, 0xf0, 0x11, 0x00


	//----- nvinfo : EIATTR_KPARAM_INFO
	.align		4
.L_11:
        /*0018*/ 	.byte	0x04, 0x17
        /*001a*/ 	.short	(.L_13 - .L_12)
.L_12:
        /*001c*/ 	.word	0x00000000
        /*0020*/ 	.short	0x0002
        /*0022*/ 	.short	0x0010
        /*0024*/ 	.byte	0x00, 0xf0, 0x21, 0x00


	//----- nvinfo : EIATTR_KPARAM_INFO
	.align		4
.L_13:
        /*0028*/ 	.byte	0x04, 0x17
        /*002a*/ 	.short	(.L_15 - .L_14)
.L_14:
        /*002c*/ 	.word	0x00000000
        /*0030*/ 	.short	0x0001
        /*0032*/ 	.short	0x0008
        /*0034*/ 	.byte	0x00, 0xf0, 0x21, 0x00


	//----- nvinfo : EIATTR_KPARAM_INFO
	.align		4
.L_15:
        /*0038*/ 	.byte	0x04, 0x17
        /*003a*/ 	.short	(.L_17 - .L_16)
.L_16:
        /*003c*/ 	.word	0x00000000
        /*0040*/ 	.short	0x0000
        /*0042*/ 	.short	0x0000
        /*0044*/ 	.byte	0x00, 0xf0, 0x21, 0x00


	//----- nvinfo : EIATTR_SPARSE_MMA_MASK
	.align		4
.L_17:
        /*0048*/ 	.byte	0x03, 0x50
        /*004a*/ 	.short	0x0000


	//----- nvinfo : EIATTR_MAXREG_COUNT
	.align		4
        /*004c*/ 	.byte	0x03, 0x1b
        /*004e*/ 	.short	0x00ff


	//----- nvinfo : EIATTR_COOP_GROUP_MASK_REGIDS
	.align		4
        /*0050*/ 	.byte	0x04, 0x29
        /*0052*/ 	.short	(.L_19 - .L_18)


	//   ....[0]....
.L_18:
        /*0054*/ 	.word	0xffffffff


	//----- nvinfo : EIATTR_COOP_GROUP_INSTR_OFFSETS
	.align		4
.L_19:
        /*0058*/ 	.byte	0x04, 0x28
        /*005a*/ 	.short	(.L_21 - .L_20)


	//   ....[0]....
.L_20:
        /*005c*/ 	.word	0x000013d0


	//----- nvinfo : EIATTR_EXIT_INSTR_OFFSETS
	.align		4
.L_21:
        /*0060*/ 	.byte	0x04, 0x1c
        /*0062*/ 	.short	(.L_23 - .L_22)


	//   ....[0]....
.L_22:
        /*0064*/ 	.word	0x00000050


	//   ....[1]....
        /*0068*/ 	.word	0x00002160


	//   ....[2]....
        /*006c*/ 	.word	0x000021b0


	//----- nvinfo : EIATTR_MAX_THREADS
	.align		4
.L_23:
        /*0070*/ 	.byte	0x04, 0x05
        /*0072*/ 	.short	(.L_25 - .L_24)
.L_24:
        /*0074*/ 	.word	0x00000080
        /*0078*/ 	.word	0x00000001
        /*007c*/ 	.word	0x00000001


	//----- nvinfo : EIATTR_CBANK_PARAM_SIZE
	.align		4
.L_25:
        /*0080*/ 	.byte	0x03, 0x19
        /*0082*/ 	.short	0x001c


	//----- nvinfo : EIATTR_PARAM_CBANK
	.align		4
        /*0084*/ 	.byte	0x04, 0x0a
        /*0086*/ 	.short	(.L_27 - .L_26)
	.align		4
.L_26:
        /*0088*/ 	.word	index@(.nv.constant0.triton_mm)
        /*008c*/ 	.short	0x0210
        /*008e*/ 	.short	0x001c


	//----- nvinfo : EIATTR_SW_WAR
	.align		4
.L_27:
        /*0090*/ 	.byte	0x04, 0x36
        /*0092*/ 	.short	(.L_29 - .L_28)
.L_28:
        /*0094*/ 	.word	0x00000008
.L_29:


//--------------------- .nv.callgraph             --------------------------
	.section	.nv.callgraph,"",@"SHT_CUDA_CALLGRAPH"
	.align	4
	.sectionentsize	8
	.align		4
        /*0000*/ 	.word	0x00000000
	.align		4
        /*0004*/ 	.word	0xffffffff
	.align		4
        /*0008*/ 	.word	0x00000000
	.align		4
        /*000c*/ 	.word	0xfffffffe
	.align		4
        /*0010*/ 	.word	0x00000000
	.align		4
        /*0014*/ 	.word	0xfffffffd
	.align		4
        /*0018*/ 	.word	0x00000000
	.align		4
        /*001c*/ 	.word	0xfffffffc


//--------------------- .text.triton_mm           --------------------------
	.section	.text.triton_mm,"ax",@progbits
	.sectionflags	@"SHF_BARRIERS=1"
	.align	128
        .global         triton_mm
        .type           triton_mm,@function
        .size           triton_mm,(.L_x_2 - triton_mm)
        .other          triton_mm,@"STO_CUDA_ENTRY STV_DEFAULT"
triton_mm:
.text.triton_mm:
[----:B------:R-:W1:Y:S02]  /*0000*/  LDC R1, c[0x0][0x28] ;  /* 0x00000a00ff017b82 */ /* 0x000e640000000800 */
[----:B------:R-:W2:Y:S01]  /*0010*/  LDC R8, c[0x0][0x228] ;  /* 0x00008a00ff087b82 */ /* 0x000ea20000000800 */
[----:B------:R-:W-:-:S04]  /*0020*/  IMAD.MOV.U32 R3, RZ, RZ, 0xc00 ;  /* 0x00000c00ff037424 */ /* 0x000fc800078e00ff */
[----:B--2---:R-:W-:-:S05]  /*0030*/  IMAD R0, R8, R3, 0xc00000 ;  /* 0x00c0000008007424 */ /* 0x004fca00078e0203 */
[----:B------:R-:W-:-:S13]  /*0040*/  ISETP.NE.AND P0, PT, R0, RZ, PT ;  /* 0x000000ff0000720c */ /* 0x000fda0003f05270 */
[----:B------:R-:W-:Y:S05]  /*0050*/  @!P0 EXIT ;  /* 0x000000000000894d */ /* 0x000fea0003800000 */
[----:B------:R-:W2:Y:S01]  /*0060*/  S2R R10, SR_CTAID.X ;  /* 0x00000000000a7919 */ /* 0x000ea20000002500 */
[----:B------:R-:W-:Y:S01]  /*0070*/  VIADD R0, R8, 0x103f ;  /* 0x0000103f08007836 */ /* 0x000fe20000000000 */
[----:B------:R-:W3:Y:S01]  /*0080*/  S2UR UR14, SR_CgaCtaId ;  /* 0x00000000000e79c3 */ /* 0x000ee20000008800 */
[----:B------:R-:W-:Y:S01]  /*0090*/  UMOV UR4, 0x400 ;  /* 0x0000040000047882 */ /* 0x000fe20000000000 */
[----:B------:R-:W4:Y:S01]  /*00a0*/  S2R R86, SR_TID.X ;  /* 0x0000000000567919 */ /* 0x000f220000002100 */
[----:B------:R-:W-:Y:S01]  /*00b0*/  ULDC.64 UR18, c[0x0][0x208] ;  /* 0x0000820000127ab9 */ /* 0x000fe20000000a00 */
[----:B------:R-:W-:Y:S01]  /*00c0*/  SHF.R.S32.HI R3, RZ, 0x1f, R0 ;  /* 0x0000001fff037819 */ /* 0x000fe20000011400 */
[----:B------:R-:W-:Y:S01]  /*00d0*/  IMAD.MOV.U32 R112, RZ, RZ, -0x40 ;  /* 0xffffffc0ff707424 */ /* 0x000fe200078e00ff */
[----:B------:R-:W-:Y:S02]  /*00e0*/  CS2R R62, SRZ ;  /* 0x00000000003e7805 */ /* 0x000fe4000001ff00 */
[----:B------:R-:W-:-:S02]  /*00f0*/  CS2R R64, SRZ ;  /* 0x0000000000407805 */ /* 0x000fc4000001ff00 */
[----:B------:R-:W-:Y:S01]  /*0100*/  LEA.HI R3, R3, R0, RZ, 0x6 ;  /* 0x0000000003037211 */ /* 0x000fe200078f30ff */
[----:B------:R-:W-:Y:S01]  /*0110*/  VIADD R0, R8, 0x1000 ;  /* 0x0000100008007836 */ /* 0x000fe20000000000 */
[----:B------:R-:W5:Y:S01]  /*0120*/  LDC.64 R44, c[0x0][0x218] ;  /* 0x00008600ff2c7b82 */ /* 0x000f620000000a00 */
[----:B------:R-:W-:Y:S02]  /*0130*/  CS2R R66, SRZ ;  /* 0x0000000000427805 */ /* 0x000fe4000001ff00 */
[----:B------:R-:W-:Y:S02]  /*0140*/  CS2R R68, SRZ ;  /* 0x0000000000447805 */ /* 0x000fe4000001ff00 */
[----:B------:R-:W-:Y:S02]  /*0150*/  CS2R R70, SRZ ;  /* 0x0000000000467805 */ /* 0x000fe4000001ff00 */
[----:B------:R-:W-:Y:S02]  /*0160*/  IABS R31, R0 ;  /* 0x00000000001f7213 */ /* 0x000fe40000000000 */
[----:B------:R-:W-:-:S02]  /*0170*/  CS2R R72, SRZ ;  /* 0x0000000000487805 */ /* 0x000fc4000001ff00 */
[----:B------:R-:W-:Y:S02]  /*0180*/  CS2R R74, SRZ ;  /* 0x00000000004a7805 */ /* 0x000fe4000001ff00 */
[----:B------:R-:W-:Y:S02]  /*0190*/  CS2R R76, SRZ ;  /* 0x00000000004c7805 */ /* 0x000fe4000001ff00 */
[----:B------:R-:W-:Y:S02]  /*01a0*/  CS2R R78, SRZ ;  /* 0x00000000004e7805 */ /* 0x000fe4000001ff00 */
[----:B------:R-:W-:Y:S02]  /*01b0*/  CS2R R80, SRZ ;  /* 0x0000000000507805 */ /* 0x000fe4000001ff00 */
[----:B------:R-:W-:Y:S02]  /*01c0*/  CS2R R82, SRZ ;  /* 0x0000000000527805 */ /* 0x000fe4000001ff00 */
[----:B------:R-:W-:Y:S01]  /*01d0*/  CS2R R84, SRZ ;  /* 0x0000000000547805 */ /* 0x000fe2000001ff00 */
[----:B------:R-:W-:Y:S01]  /*01e0*/  UMOV UR15, 0x1 ;  /* 0x00000001000f7882 */ /* 0x000fe20000000000 */
[----:B------:R-:W-:Y:S01]  /*01f0*/  UMOV UR6, 0xffffffff ;  /* 0xffffffff00067882 */ /* 0x000fe20000000000 */
[----:B---3--:R-:W-:Y:S01]  /*0200*/  UPRMT UR14, UR14, 0x654, UR4 ;  /* 0x000006540e0e7896 */ /* 0x008fe20008000004 */
[----:B------:R-:W-:-:S02]  /*0210*/  UMOV UR5, URZ ;  /* 0x0000003f00057c82 */ /* 0x000fc40008000000 */
[----:B------:R-:W-:Y:S01]  /*0220*/  UMOV UR4, URZ ;  /* 0x0000003f00047c82 */ /* 0x000fe20008000000 */
[----:B------:R-:W-:Y:S01]  /*0230*/  UIADD3 UR17, UR14, 0x6000, URZ ;  /* 0x000060000e117890 */ /* 0x000fe2000fffe03f */
[----:B--2---:R-:W-:Y:S01]  /*0240*/  IMAD.HI R2, R10, 0x2aaaaaab, RZ ;  /* 0x2aaaaaab0a027827 */ /* 0x004fe200078e02ff */
[----:B------:R-:W-:Y:S02]  /*0250*/  IABS R11, R10 ;  /* 0x0000000a000b7213 */ /* 0x000fe40000000000 */
[----:B----4-:R-:W-:Y:S01]  /*0260*/  SHF.R.U32.HI R13, RZ, 0x3, R86 ;  /* 0x00000003ff0d7819 */ /* 0x010fe20000011656 */
[----:B------:R-:W-:Y:S01]  /*0270*/  IMAD.SHL.U32 R15, R86, 0x8, RZ ;  /* 0x00000008560f7824 */ /* 0x000fe200078e00ff */
[----:B------:R-:W-:Y:S02]  /*0280*/  SHF.R.U32.HI R5, RZ, 0x1f, R2 ;  /* 0x0000001fff057819 */ /* 0x000fe40000011602 */
[----:B------:R-:W-:Y:S02]  /*0290*/  SGXT.U32 R13, R13, 0x4 ;  /* 0x000000040d0d781a */ /* 0x000fe40000000000 */
[----:B------:R-:W-:-:S02]  /*02a0*/  LEA.HI.SX32 R5, R2, R5, 0x1b ;  /* 0x0000000502057211 */ /* 0x000fc400078fdaff */
[--C-:B------:R-:W-:Y:S02]  /*02b0*/  SHF.R.U32.HI R113, RZ, 0x5, R86.reuse ;  /* 0x00000005ff717819 */ /* 0x100fe40000011656 */
[----:B------:R-:W-:Y:S01]  /*02c0*/  SHF.R.U32.HI R111, RZ, 0x4, R86 ;  /* 0x00000004ff6f7819 */ /* 0x000fe20000011656 */
[----:B------:R-:W-:Y:S01]  /*02d0*/  IMAD.SHL.U32 R6, R5, 0x8, RZ ;  /* 0x0000000805067824 */ /* 0x000fe200078e00ff */
[----:B------:R-:W-:Y:S01]  /*02e0*/  LOP3.LUT R113, R113, 0x7fffffc, RZ, 0xc0, !PT ;  /* 0x07fffffc71717812 */ /* 0x000fe200078ec0ff */
[----:B------:R-:W-:Y:S01]  /*02f0*/  IMAD R5, R5, -0xc0, R10 ;  /* 0xffffff4005057824 */ /* 0x000fe200078e020a */
[----:B------:R-:W-:Y:S02]  /*0300*/  SGXT.U32 R111, R111, 0x1 ;  /* 0x000000016f6f781a */ /* 0x000fe40000000000 */
[----:B------:R-:W-:Y:S02]  /*0310*/  LEA.HI.SX32 R3, R3, -R6, 0x1a ;  /* 0x8000000603037211 */ /* 0x000fe400078fd2ff */
[----:B------:R-:W-:-:S02]  /*0320*/  IABS R14, R5 ;  /* 0x00000005000e7213 */ /* 0x000fc40000000000 */
[----:B------:R-:W-:-:S04]  /*0330*/  VIMNMX R4, R3, 0x8, PT ;  /* 0x0000000803047848 */ /* 0x000fc80003fe0100 */
[-C--:B------:R-:W-:Y:S02]  /*0340*/  IABS R12, R4.reuse ;  /* 0x00000004000c7213 */ /* 0x080fe40000000000 */
[-C--:B------:R-:W-:Y:S02]  /*0350*/  IABS R8, R4.reuse ;  /* 0x0000000400087213 */ /* 0x080fe40000000000 */
[----:B------:R-:W2:Y:S01]  /*0360*/  I2F.RP R7, R12 ;  /* 0x0000000c00077306 */ /* 0x000ea20000209400 */
[----:B------:R-:W-:-:S04]  /*0370*/  LOP3.LUT R5, R5, R4, RZ, 0x3c, !PT ;  /* 0x0000000405057212 */ /* 0x000fc800078e3cff */
[----:B------:R-:W-:-:S03]  /*0380*/  ISETP.GE.AND P3, PT, R5, RZ, PT ;  /* 0x000000ff0500720c */ /* 0x000fc60003f66270 */
[----:B--2---:R-:W2:Y:S02]  /*0390*/  MUFU.RCP R7, R7 ;  /* 0x0000000700077308 */ /* 0x004ea40000001000 */
[----:B--2---:R-:W-:-:S06]  /*03a0*/  VIADD R2, R7, 0xffffffe ;  /* 0x0ffffffe07027836 */ /* 0x004fcc0000000000 */
[----:B------:R2:W3:Y:S02]  /*03b0*/  F2I.FTZ.U32.TRUNC.NTZ R3, R2 ;  /* 0x0000000200037305 */ /* 0x0004e4000021f000 */
[----:B--2---:R-:W-:Y:S02]  /*03c0*/  IMAD.MOV.U32 R2, RZ, RZ, RZ ;  /* 0x000000ffff027224 */ /* 0x004fe400078e00ff */
[----:B---3--:R-:W-:-:S04]  /*03d0*/  IMAD.MOV R9, RZ, RZ, -R3 ;  /* 0x000000ffff097224 */ /* 0x008fc800078e0a03 */
[----:B------:R-:W-:-:S04]  /*03e0*/  IMAD R9, R9, R12, RZ ;  /* 0x0000000c09097224 */ /* 0x000fc800078e02ff */
[----:B------:R-:W-:-:S04]  /*03f0*/  IMAD.HI.U32 R3, R3, R9, R2 ;  /* 0x0000000903037227 */ /* 0x000fc800078e0002 */
[----:B------:R-:W-:Y:S02]  /*0400*/  IMAD.MOV R9, RZ, RZ, -R8 ;  /* 0x000000ffff097224 */ /* 0x000fe400078e0a08 */
[C---:B------:R-:W-:Y:S01]  /*0410*/  IMAD.HI.U32 R2, R3.reuse, R14, RZ ;  /* 0x0000000e03027227 */ /* 0x040fe200078e00ff */
[----:B------:R-:W2:Y:S03]  /*0420*/  I2F.RP R8, R31 ;  /* 0x0000001f00087306 */ /* 0x000ea60000209400 */
[----:B------:R-:W-:Y:S02]  /*0430*/  IMAD R7, R2, R9, R14 ;  /* 0x0000000902077224 */ /* 0x000fe400078e020e */
[----:B------:R-:W-:Y:S01]  /*0440*/  IMAD.MOV.U32 R14, RZ, RZ, R11 ;  /* 0x000000ffff0e7224 */ /* 0x000fe200078e000b */
[----:B------:R-:W-:Y:S02]  /*0450*/  LOP3.LUT R11, R15, 0x38, R86, 0x48, !PT ;  /* 0x000000380f0b7812 */ /* 0x000fe400078e4856 */
[----:B------:R-:W-:Y:S01]  /*0460*/  ISETP.GT.U32.AND P2, PT, R12, R7, PT ;  /* 0x000000070c00720c */ /* 0x000fe20003f44070 */
[----:B------:R-:W-:Y:S01]  /*0470*/  IMAD.HI.U32 R3, R3, R14, RZ ;  /* 0x0000000e03037227 */ /* 0x000fe200078e00ff */
[----:B------:R-:W-:-:S03]  /*0480*/  LOP3.LUT R15, R15, 0x38, RZ, 0xc0, !PT ;  /* 0x000000380f0f7812 */ /* 0x000fc600078ec0ff */
[----:B------:R-:W-:Y:S01]  /*0490*/  IMAD R3, R3, R9, R14 ;  /* 0x0000000903037224 */ /* 0x000fe200078e020e */
[----:B--2---:R-:W2:Y:S04]  /*04a0*/  MUFU.RCP R8, R8 ;  /* 0x0000000800087308 */ /* 0x004ea80000001000 */
[----:B------:R-:W-:-:S03]  /*04b0*/  ISETP.GT.U32.AND P1, PT, R12, R3, PT ;  /* 0x000000030c00720c */ /* 0x000fc60003f24070 */
[--C-:B------:R-:W-:Y:S02]  /*04c0*/  @!P2 IMAD.IADD R7, R7, 0x1, -R12.reuse ;  /* 0x000000010707a824 */ /* 0x100fe400078e0a0c */
[----:B------:R-:W-:Y:S01]  /*04d0*/  @!P2 VIADD R2, R2, 0x1 ;  /* 0x000000010202a836 */ /* 0x000fe20000000000 */
[----:B------:R-:W-:Y:S02]  /*04e0*/  ISETP.GE.AND P2, PT, R10, RZ, PT ;  /* 0x000000ff0a00720c */ /* 0x000fe40003f46270 */
[----:B------:R-:W-:Y:S02]  /*04f0*/  ISETP.GE.U32.AND P0, PT, R7, R12, PT ;  /* 0x0000000c0700720c */ /* 0x000fe40003f06070 */
[----:B------:R-:W-:Y:S01]  /*0500*/  IABS R10, R0 ;  /* 0x00000000000a7213 */ /* 0x000fe20000000000 */
[----:B--2---:R-:W-:Y:S02]  /*0510*/  VIADD R7, R8, 0xffffffe ;  /* 0x0ffffffe08077836 */ /* 0x004fe40000000000 */
[----:B------:R-:W-:-:S02]  /*0520*/  @!P1 IMAD.IADD R3, R3, 0x1, -R12 ;  /* 0x0000000103039824 */ /* 0x000fc400078e0a0c */
[----:B------:R-:W2:Y:S01]  /*0530*/  F2I.FTZ.U32.TRUNC.NTZ R5, R7 ;  /* 0x0000000700057305 */ /* 0x000ea2000021f000 */
[----:B------:R-:W-:Y:S01]  /*0540*/  IMAD.MOV R17, RZ, RZ, -R10 ;  /* 0x000000ffff117224 */ /* 0x000fe200078e0a0a */
[----:B------:R-:W-:Y:S02]  /*0550*/  LOP3.LUT R10, R13, 0x70, RZ, 0xfc, !PT ;  /* 0x000000700d0a7812 */ /* 0x000fe400078efcff */
[----:B------:R-:W-:Y:S02]  /*0560*/  ISETP.GT.U32.AND P1, PT, R12, R3, PT ;  /* 0x000000030c00720c */ /* 0x000fe40003f24070 */
[----:B------:R-:W-:Y:S01]  /*0570*/  @P0 VIADD R2, R2, 0x1 ;  /* 0x0000000102020836 */ /* 0x000fe20000000000 */
[----:B------:R-:W-:Y:S01]  /*0580*/  ISETP.NE.AND P0, PT, R4, RZ, PT ;  /* 0x000000ff0400720c */ /* 0x000fe20003f05270 */
[----:B------:R-:W-:Y:S01]  /*0590*/  IMAD R10, R10, 0x40, R11 ;  /* 0x000000400a0a7824 */ /* 0x000fe200078e020b */
[----:B------:R-:W-:Y:S01]  /*05a0*/  LOP3.LUT R4, RZ, R4, RZ, 0x33, !PT ;  /* 0x00000004ff047212 */ /* 0x000fe200078e33ff */
[----:B------:R-:W-:-:S03]  /*05b0*/  @!P3 IMAD.MOV R2, RZ, RZ, -R2 ;  /* 0x000000ffff02b224 */ /* 0x000fc600078e0a02 */
[----:B------:R-:W-:Y:S02]  /*05c0*/  LEA R61, R10, UR14, 0x1 ;  /* 0x0000000e0a3d7c11 */ /* 0x000fe4000f8e08ff */
[----:B------:R-:W-:Y:S01]  /*05d0*/  SEL R2, R4, R2, !P0 ;  /* 0x0000000204027207 */ /* 0x000fe20004000000 */
[----:B--2---:R-:W-:Y:S02]  /*05e0*/  IMAD.MOV R8, RZ, RZ, -R5 ;  /* 0x000000ffff087224 */ /* 0x004fe400078e0a05 */
[----:B------:R-:W-:Y:S02]  /*05f0*/  @!P1 IMAD.IADD R3, R3, 0x1, -R12 ;  /* 0x0000000103039824 */ /* 0x000fe400078e0a0c */
[----:B------:R-:W-:Y:S02]  /*0600*/  IMAD.SHL.U32 R2, R2, 0x80, RZ ;  /* 0x0000008002027824 */ /* 0x000fe400078e00ff */
[----:B------:R-:W-:Y:S02]  /*0610*/  @!P2 IMAD.MOV R3, RZ, RZ, -R3 ;  /* 0x000000ffff03a224 */ /* 0x000fe400078e0a03 */
[----:B------:R-:W-:Y:S01]  /*0620*/  IMAD R7, R8, R31, RZ ;  /* 0x0000001f08077224 */ /* 0x000fe200078e02ff */
[----:B------:R-:W-:-:S02]  /*0630*/  LOP3.LUT R33, R2, R13, RZ, 0xfc, !PT ;  /* 0x0000000d02217212 */ /* 0x000fc400078efcff */
[----:B------:R-:W-:Y:S01]  /*0640*/  SEL R3, R4, R3, !P0 ;  /* 0x0000000304037207 */ /* 0x000fe20004000000 */
[----:B------:R-:W-:Y:S01]  /*0650*/  IMAD.MOV.U32 R4, RZ, RZ, RZ ;  /* 0x000000ffff047224 */ /* 0x000fe200078e00ff */
[----:B------:R-:W-:Y:S01]  /*0660*/  LOP3.LUT R30, R2, 0x10, R13, 0xfe, !PT ;  /* 0x00000010021e7812 */ /* 0x000fe200078efe0d */
[----:B------:R-:W-:Y:S01]  /*0670*/  IMAD.HI R8, R33, 0x2aaaaaab, RZ ;  /* 0x2aaaaaab21087827 */ /* 0x000fe200078e02ff */
[----:B------:R-:W-:Y:S02]  /*0680*/  LOP3.LUT R32, R2, 0x20, R13, 0xfe, !PT ;  /* 0x0000002002207812 */ /* 0x000fe400078efe0d */
[----:B------:R-:W-:Y:S01]  /*0690*/  LOP3.LUT R34, R2, 0x30, R13, 0xfe, !PT ;  /* 0x0000003002227812 */ /* 0x000fe200078efe0d */
[----:B------:R-:W-:Y:S01]  /*06a0*/  IMAD.HI.U32 R7, R5, R7, R4 ;  /* 0x0000000705077227 */ /* 0x000fe200078e0004 */
[----:B------:R-:W-:Y:S02]  /*06b0*/  SHF.R.U32.HI R5, RZ, 0x1f, R8 ;  /* 0x0000001fff057819 */ /* 0x000fe40000011608 */
[----:B------:R-:W-:Y:S01]  /*06c0*/  LOP3.LUT R42, R2, 0x70, R13, 0xfe, !PT ;  /* 0x00000070022a7812 */ /* 0x000fe200078efe0d */
[----:B------:R-:W-:Y:S01]  /*06d0*/  IMAD.IADD R4, R6, 0x1, R3 ;  /* 0x0000000106047824 */ /* 0x000fe200078e0203 */
[----:B------:R-:W-:Y:S01]  /*06e0*/  SHF.R.U32.HI R3, RZ, 0x4, R86 ;  /* 0x00000004ff037819 */ /* 0x000fe20000011656 */
[----:B------:R-:W-:Y:S01]  /*06f0*/  IMAD.HI R9, R30, 0x2aaaaaab, RZ ;  /* 0x2aaaaaab1e097827 */ /* 0x000fe200078e02ff */
[----:B------:R-:W-:-:S02]  /*0700*/  LEA.HI R18, R8, R5, RZ, 0x17 ;  /* 0x0000000508127211 */ /* 0x000fc400078fb8ff */
[----:B------:R-:W-:Y:S02]  /*0710*/  CS2R R86, SRZ ;  /* 0x0000000000567805 */ /* 0x000fe4000001ff00 */
[----:B------:R-:W-:Y:S01]  /*0720*/  SGXT.U32 R3, R3, 0x3 ;  /* 0x000000030303781a */ /* 0x000fe20000000000 */
[----:B------:R-:W-:Y:S01]  /*0730*/  IMAD.SHL.U32 R4, R4, 0x40, RZ ;  /* 0x0000004004047824 */ /* 0x000fe200078e00ff */
[----:B------:R-:W-:Y:S01]  /*0740*/  SHF.R.U32.HI R6, RZ, 0x1f, R9 ;  /* 0x0000001fff067819 */ /* 0x000fe20000011609 */
[----:B------:R-:W-:Y:S01]  /*0750*/  IMAD.HI R28, R42, 0x2aaaaaab, RZ ;  /* 0x2aaaaaab2a1c7827 */ /* 0x000fe200078e02ff */
[----:B------:R-:W-:Y:S02]  /*0760*/  LOP3.LUT R36, R2, 0x40, R13, 0xfe, !PT ;  /* 0x0000004002247812 */ /* 0x000fe400078efe0d */
[----:B------:R-:W-:Y:S01]  /*0770*/  LOP3.LUT R5, R4, R13, RZ, 0xfc, !PT ;  /* 0x0000000d04057212 */ /* 0x000fe200078efcff */
[----:B------:R-:W-:Y:S01]  /*0780*/  IMAD R18, R18, -0xc00, R33 ;  /* 0xfffff40012127824 */ /* 0x000fe200078e0221 */
[----:B------:R-:W-:Y:S01]  /*0790*/  LEA.HI R19, R9, R6, RZ, 0x17 ;  /* 0x0000000609137211 */ /* 0x000fe200078fb8ff */
[----:B------:R-:W-:Y:S01]  /*07a0*/  IMAD.HI R6, R32, 0x2aaaaaab, RZ ;  /* 0x2aaaaaab20067827 */ /* 0x000fe200078e02ff */
[----:B------:R-:W-:-:S02]  /*07b0*/  LOP3.LUT R3, R4, R3, RZ, 0xfc, !PT ;  /* 0x0000000304037212 */ /* 0x000fc400078efcff */
[----:B------:R-:W-:Y:S01]  /*07c0*/  LOP3.LUT R8, R4, 0x10, R13, 0xfe, !PT ;  /* 0x0000001004087812 */ /* 0x000fe200078efe0d */
[----:B------:R-:W-:Y:S01]  /*07d0*/  IMAD.HI R22, R36, 0x2aaaaaab, RZ ;  /* 0x2aaaaaab24167827 */ /* 0x000fe200078e02ff */
[----:B------:R-:W-:Y:S02]  /*07e0*/  LOP3.LUT R9, R4, 0x20, R13, 0xfe, !PT ;  /* 0x0000002004097812 */ /* 0x000fe400078efe0d */
[----:B------:R-:W-:Y:S02]  /*07f0*/  LOP3.LUT R4, R4, 0x30, R13, 0xfe, !PT ;  /* 0x0000003004047812 */ /* 0x000fe400078efe0d */
[----:B------:R-:W-:Y:S02]  /*0800*/  IABS R12, R5 ;  /* 0x00000005000c7213 */ /* 0x000fe40000000000 */
[----:B------:R-:W-:Y:S02]  /*0810*/  ISETP.GE.AND P3, PT, R8, RZ, PT ;  /* 0x000000ff0800720c */ /* 0x000fe40003f66270 */
[----:B------:R-:W-:-:S02]  /*0820*/  IABS R14, R8 ;  /* 0x00000008000e7213 */ /* 0x000fc40000000000 */
[----:B------:R-:W-:Y:S02]  /*0830*/  ISETP.GE.AND P1, PT, R4, RZ, PT ;  /* 0x000000ff0400720c */ /* 0x000fe40003f26270 */
[----:B------:R-:W-:Y:S01]  /*0840*/  IABS R8, R4 ;  /* 0x0000000400087213 */ /* 0x000fe20000000000 */
[----:B------:R-:W-:Y:S01]  /*0850*/  IMAD.HI.U32 R4, R7, R12, RZ ;  /* 0x0000000c07047227 */ /* 0x000fe200078e00ff */
[----:B------:R-:W-:Y:S02]  /*0860*/  ISETP.GE.AND P0, PT, R5, RZ, PT ;  /* 0x000000ff0500720c */ /* 0x000fe40003f06270 */
[----:B------:R-:W-:Y:S01]  /*0870*/  IABS R16, R9 ;  /* 0x0000000900107213 */ /* 0x000fe20000000000 */
[----:B------:R-:W-:Y:S01]  /*0880*/  IMAD R12, R4, R17, R12 ;  /* 0x00000011040c7224 */ /* 0x000fe200078e020c */
[----:B------:R-:W-:Y:S01]  /*0890*/  SHF.R.U32.HI R5, RZ, 0x1f, R6 ;  /* 0x0000001fff057819 */ /* 0x000fe20000011606 */
[----:B------:R-:W-:Y:S01]  /*08a0*/  IMAD.HI.U32 R4, R7, R14, RZ ;  /* 0x0000000e07047227 */ /* 0x000fe200078e00ff */
[----:B------:R-:W-:-:S02]  /*08b0*/  ISETP.GE.AND P2, PT, R9, RZ, PT ;  /* 0x000000ff0900720c */ /* 0x000fc40003f46270 */
[----:B------:R-:W-:Y:S01]  /*08c0*/  ISETP.GT.U32.AND P4, PT, R31, R12, PT ;  /* 0x0000000c1f00720c */ /* 0x000fe20003f84070 */
[----:B------:R-:W-:Y:S01]  /*08d0*/  IMAD R14, R4, R17, R14 ;  /* 0x00000011040e7224 */ /* 0x000fe200078e020e */
[----:B------:R-:W-:Y:S01]  /*08e0*/  LEA.HI R21, R6, R5, RZ, 0x17 ;  /* 0x0000000506157211 */ /* 0x000fe200078fb8ff */
[----:B------:R-:W-:Y:S01]  /*08f0*/  IMAD.HI.U32 R5, R7, R16, RZ ;  /* 0x0000001007057227 */ /* 0x000fe200078e00ff */
[----:B------:R-:W-:Y:S02]  /*0900*/  LOP3.LUT R4, R13, 0x10, RZ, 0xfc, !PT ;  /* 0x000000100d047812 */ /* 0x000fe400078efcff */
[----:B------:R-:W-:Y:S01]  /*0910*/  ISETP.GT.U32.AND P6, PT, R31, R14, PT ;  /* 0x0000000e1f00720c */ /* 0x000fe20003fc4070 */
[----:B------:R-:W-:Y:S01]  /*0920*/  IMAD.HI.U32 R7, R7, R8, RZ ;  /* 0x0000000807077227 */ /* 0x000fe200078e00ff */
[C---:B------:R-:W-:Y:S02]  /*0930*/  LOP3.LUT R6, R13.reuse, 0x30, RZ, 0xfc, !PT ;  /* 0x000000300d067812 */ /* 0x040fe400078efcff */
[----:B------:R-:W-:Y:S01]  /*0940*/  LOP3.LUT R9, R13, 0x60, RZ, 0xfc, !PT ;  /* 0x000000600d097812 */ /* 0x000fe200078efcff */
[-C--:B------:R-:W-:Y:S01]  /*0950*/  IMAD R16, R5, R17.reuse, R16 ;  /* 0x0000001105107224 */ /* 0x080fe200078e0210 */
[----:B------:R-:W-:Y:S01]  /*0960*/  LOP3.LUT R5, R13, 0x20, RZ, 0xfc, !PT ;  /* 0x000000200d057812 */ /* 0x000fe200078efcff */
[----:B------:R-:W-:Y:S01]  /*0970*/  IMAD R17, R7, R17, R8 ;  /* 0x0000001107117224 */ /* 0x000fe200078e0208 */
[C---:B------:R-:W-:Y:S01]  /*0980*/  LOP3.LUT R7, R13.reuse, 0x40, RZ, 0xfc, !PT ;  /* 0x000000400d077812 */ /* 0x040fe200078efcff */
[----:B------:R-:W-:Y:S01]  /*0990*/  @!P4 IMAD.IADD R12, R12, 0x1, -R31 ;  /* 0x000000010c0cc824 */ /* 0x000fe200078e0a1f */
[----:B------:R-:W-:Y:S01]  /*09a0*/  LOP3.LUT R8, R13, 0x50, RZ, 0xfc, !PT ;  /* 0x000000500d087812 */ /* 0x000fe200078efcff */
[----:B------:R-:W-:Y:S01]  /*09b0*/  IMAD R4, R4, 0x40, R11 ;  /* 0x0000004004047824 */ /* 0x000fe200078e020b */
[C---:B------:R-:W-:Y:S01]  /*09c0*/  ISETP.GT.U32.AND P4, PT, R31.reuse, R16, PT ;  /* 0x000000101f00720c */ /* 0x040fe20003f84070 */
[----:B------:R-:W-:Y:S01]  /*09d0*/  @!P6 IMAD.IADD R14, R14, 0x1, -R31 ;  /* 0x000000010e0ee824 */ /* 0x000fe200078e0a1f */
[----:B------:R-:W-:Y:S01]  /*09e0*/  ISETP.GT.U32.AND P5, PT, R31, R17, PT ;  /* 0x000000111f00720c */ /* 0x000fe20003fa4070 */
[--C-:B------:R-:W-:Y:S01]  /*09f0*/  IMAD R5, R5, 0x40, R11.reuse ;  /* 0x0000004005057824 */ /* 0x100fe200078e020b */
[----:B------:R-:W-:Y:S01]  /*0a00*/  ISETP.GT.U32.AND P6, PT, R31, R12, PT ;  /* 0x0000000c1f00720c */ /* 0x000fe20003fc4070 */
[--C-:B------:R-:W-:Y:S01]  /*0a10*/  IMAD R6, R6, 0x40, R11.reuse ;  /* 0x0000004006067824 */ /* 0x100fe200078e020b */
[----:B------:R-:W-:Y:S01]  /*0a20*/  LOP3.LUT R38, R2, 0x50, R13, 0xfe, !PT ;  /* 0x0000005002267812 */ /* 0x000fe200078efe0d */
[--C-:B------:R-:W-:Y:S01]  /*0a30*/  IMAD R7, R7, 0x40, R11.reuse ;  /* 0x0000004007077824 */ /* 0x100fe200078e020b */
[----:B------:R-:W-:Y:S01]  /*0a40*/  LOP3.LUT R40, R2, 0x60, R13, 0xfe, !PT ;  /* 0x0000006002287812 */ /* 0x000fe200078efe0d */
[--C-:B------:R-:W-:Y:S01]  /*0a50*/  IMAD R8, R8, 0x40, R11.reuse ;  /* 0x0000004008087824 */ /* 0x100fe200078e020b */
[----:B------:R-:W-:Y:S01]  /*0a60*/  SHF.R.U32.HI R29, RZ, 0x1f, R28 ;  /* 0x0000001fff1d7819 */ /* 0x000fe2000001161c */
[--C-:B------:R-:W-:Y:S01]  /*0a70*/  IMAD R9, R9, 0x40, R11.reuse ;  /* 0x0000004009097824 */ /* 0x100fe200078e020b */
[----:B------:R-:W-:Y:S01]  /*0a80*/  SHF.R.U32.HI R23, RZ, 0x1f, R22 ;  /* 0x0000001fff177819 */ /* 0x000fe20000011616 */
[----:B------:R-:W-:Y:S01]  /*0a90*/  IMAD R11, R13, 0x40, R11 ;  /* 0x000000400d0b7824 */ /* 0x000fe200078e020b */
[----:B------:R-:W-:Y:S01]  /*0aa0*/  LEA.HI R29, R28, R29, RZ, 0x17 ;  /* 0x0000001d1c1d7211 */ /* 0x000fe200078fb8ff */
[----:B------:R-:W-:Y:S01]  /*0ab0*/  IMAD.HI R13, R34, 0x2aaaaaab, RZ ;  /* 0x2aaaaaab220d7827 */ /* 0x000fe200078e02ff */
[----:B------:R-:W-:-:S02]  /*0ac0*/  LEA.HI R23, R22, R23, RZ, 0x17 ;  /* 0x0000001716177211 */ /* 0x000fc400078fb8ff */
[----:B------:R-:W-:Y:S01]  /*0ad0*/  LEA R47, R11, UR14, 0x1 ;  /* 0x0000000e0b2f7c11 */ /* 0x000fe2000f8e08ff */
[----:B------:R-:W-:Y:S01]  /*0ae0*/  IMAD.HI R24, R38, 0x2aaaaaab, RZ ;  /* 0x2aaaaaab26187827 */ /* 0x000fe200078e02ff */
[----:B------:R-:W-:Y:S02]  /*0af0*/  SHF.R.U32.HI R20, RZ, 0x1f, R13 ;  /* 0x0000001fff147819 */ /* 0x000fe4000001160d */
[----:B------:R-:W-:Y:S01]  /*0b00*/  LEA R49, R4, UR14, 0x1 ;  /* 0x0000000e04317c11 */ /* 0x000fe2000f8e08ff */
[--C-:B------:R-:W-:Y:S01]  /*0b10*/  @!P4 IMAD.IADD R16, R16, 0x1, -R31.reuse ;  /* 0x000000011010c824 */ /* 0x100fe200078e0a1f */
[----:B------:R-:W-:Y:S01]  /*0b20*/  SHF.R.U32.HI R25, RZ, 0x1f, R24 ;  /* 0x0000001fff197819 */ /* 0x000fe20000011618 */
[--C-:B------:R-:W-:Y:S01]  /*0b30*/  @!P5 IMAD.IADD R17, R17, 0x1, -R31.reuse ;  /* 0x000000011111d824 */ /* 0x100fe200078e0a1f */
[----:B------:R-:W-:Y:S01]  /*0b40*/  LEA.HI R13, R13, R20, RZ, 0x17 ;  /* 0x000000140d0d7211 */ /* 0x000fe200078fb8ff */
[----:B------:R-:W-:Y:S01]  /*0b50*/  @!P6 IMAD.IADD R12, R12, 0x1, -R31 ;  /* 0x000000010c0ce824 */ /* 0x000fe200078e0a1f */
[C---:B------:R-:W-:Y:S01]  /*0b60*/  ISETP.GT.U32.AND P4, PT, R31.reuse, R14, PT ;  /* 0x0000000e1f00720c */ /* 0x040fe20003f84070 */
[----:B------:R-:W-:Y:S01]  /*0b70*/  IMAD.HI R26, R40, 0x2aaaaaab, RZ ;  /* 0x2aaaaaab281a7827 */ /* 0x000fe200078e02ff */
[----:B------:R-:W-:-:S02]  /*0b80*/  ISETP.GT.U32.AND P5, PT, R31, R16, PT ;  /* 0x000000101f00720c */ /* 0x000fc40003fa4070 */
[----:B------:R-:W-:Y:S01]  /*0b90*/  ISETP.GT.U32.AND P6, PT, R31, R17, PT ;  /* 0x000000111f00720c */ /* 0x000fe20003fc4070 */
[----:B------:R-:W-:Y:S01]  /*0ba0*/  @!P0 IMAD.MOV R12, RZ, RZ, -R12 ;  /* 0x000000ffff0c8224 */ /* 0x000fe200078e0a0c */
[----:B------:R-:W-:Y:S01]  /*0bb0*/  LEA.HI R25, R24, R25, RZ, 0x17 ;  /* 0x0000001918197211 */ /* 0x000fe200078fb8ff */
[----:B------:R-:W-:Y:S01]  /*0bc0*/  IMAD R24, R13, -0xc00, R34 ;  /* 0xfffff4000d187824 */ /* 0x000fe200078e0222 */
[----:B------:R-:W-:Y:S01]  /*0bd0*/  SHF.R.U32.HI R27, RZ, 0x1f, R26 ;  /* 0x0000001fff1b7819 */ /* 0x000fe2000001161a */
[----:B------:R-:W-:Y:S01]  /*0be0*/  IMAD R34, R29, -0xc00, R42 ;  /* 0xfffff4001d227824 */ /* 0x000fe200078e022a */
[----:B------:R-:W-:Y:S01]  /*0bf0*/  LOP3.LUT R13, RZ, R0, RZ, 0x33, !PT ;  /* 0x00000000ff0d7212 */ /* 0x000fe200078e33ff */
[----:B------:R-:W2:Y:S01]  /*0c00*/  LDC.64 R28, c[0x0][0x210] ;  /* 0x00008400ff1c7b82 */ /* 0x000ea20000000a00 */
[----:B------:R-:W-:Y:S01]  /*0c10*/  LEA.HI R27, R26, R27, RZ, 0x17 ;  /* 0x0000001b1a1b7211 */ /* 0x000fe200078fb8ff */
[--C-:B------:R-:W-:Y:S01]  /*0c20*/  @!P4 IMAD.IADD R14, R14, 0x1, -R31.reuse ;  /* 0x000000010e0ec824 */ /* 0x100fe200078e0a1f */
[----:B------:R-:W-:Y:S01]  /*0c30*/  ISETP.NE.AND P4, PT, R0, RZ, PT ;  /* 0x000000ff0000720c */ /* 0x000fe20003f85270 */
[--C-:B------:R-:W-:Y:S01]  /*0c40*/  @!P5 IMAD.IADD R16, R16, 0x1, -R31.reuse ;  /* 0x000000011010d824 */ /* 0x100fe200078e0a1f */
[----:B------:R-:W-:Y:S01]  /*0c50*/  LEA R51, R5, UR14, 0x1 ;  /* 0x0000000e05337c11 */ /* 0x000fe2000f8e08ff */
[----:B------:R-:W-:Y:S01]  /*0c60*/  @!P6 IMAD.IADD R17, R17, 0x1, -R31 ;  /* 0x000000011111e824 */ /* 0x000fe200078e0a1f */
[----:B------:R-:W-:Y:S01]  /*0c70*/  LEA R53, R6, UR14, 0x1 ;  /* 0x0000000e06357c11 */ /* 0x000fe2000f8e08ff */
[----:B------:R-:W-:Y:S01]  /*0c80*/  @!P3 IMAD.MOV R14, RZ, RZ, -R14 ;  /* 0x000000ffff0eb224 */ /* 0x000fe200078e0a0e */
[----:B------:R-:W-:Y:S01]  /*0c90*/  LEA R55, R7, UR14, 0x1 ;  /* 0x0000000e07377c11 */ /* 0x000fe2000f8e08ff */
[----:B------:R-:W-:Y:S01]  /*0ca0*/  @!P2 IMAD.MOV R16, RZ, RZ, -R16 ;  /* 0x000000ffff10a224 */ /* 0x000fe200078e0a10 */
[----:B------:R-:W-:Y:S01]  /*0cb0*/  LEA R57, R8, UR14, 0x1 ;  /* 0x0000000e08397c11 */ /* 0x000fe2000f8e08ff */
[----:B------:R-:W-:Y:S01]  /*0cc0*/  @!P1 IMAD.MOV R17, RZ, RZ, -R17 ;  /* 0x000000ffff119224 */ /* 0x000fe200078e0a11 */
[----:B------:R-:W-:Y:S01]  /*0cd0*/  SEL R14, R13, R14, !P4 ;  /* 0x0000000e0d0e7207 */ /* 0x000fe20006000000 */
[----:B------:R-:W-:Y:S01]  /*0ce0*/  IMAD R26, R23, -0xc00, R36 ;  /* 0xfffff400171a7824 */ /* 0x000fe200078e0224 */
[----:B------:R-:W-:Y:S01]  /*0cf0*/  SEL R36, R13, R12, !P4 ;  /* 0x0000000c0d247207 */ /* 0x000fe20006000000 */
[----:B------:R-:W-:Y:S01]  /*0d00*/  IMAD R20, R19, -0xc00, R30 ;  /* 0xfffff40013147824 */ /* 0x000fe200078e021e */
[----:B------:R-:W-:Y:S01]  /*0d10*/  SEL R16, R13, R16, !P4 ;  /* 0x000000100d107207 */ /* 0x000fe20006000000 */
[----:B------:R-:W-:Y:S01]  /*0d20*/  IMAD R22, R21, -0xc00, R32 ;  /* 0xfffff40015167824 */ /* 0x000fe200078e0220 */
[----:B------:R-:W-:Y:S01]  /*0d30*/  SEL R12, R13, R17, !P4 ;  /* 0x000000110d0c7207 */ /* 0x000fe20006000000 */
[----:B------:R-:W-:Y:S01]  /*0d40*/  IMAD R30, R25, -0xc00, R38 ;  /* 0xfffff400191e7824 */ /* 0x000fe200078e0226 */
[----:B------:R-:W-:Y:S01]  /*0d50*/  LEA R59, R9, UR14, 0x1 ;  /* 0x0000000e093b7c11 */ /* 0x000fe2000f8e08ff */
[----:B------:R-:W-:-:S02]  /*0d60*/  IMAD R32, R27, -0xc00, R40 ;  /* 0xfffff4001b207824 */ /* 0x000fc400078e0228 */
[--C-:B------:R-:W-:Y:S02]  /*0d70*/  IMAD R23, R36, 0x3c00, R15.reuse ;  /* 0x00003c0024177824 */ /* 0x100fe400078e020f */
[--C-:B------:R-:W-:Y:S02]  /*0d80*/  IMAD R25, R14, 0x3c00, R15.reuse ;  /* 0x00003c000e197824 */ /* 0x100fe400078e020f */
[--C-:B------:R-:W-:Y:S02]  /*0d90*/  IMAD R31, R18, 0x3c00, R15.reuse ;  /* 0x00003c00121f7824 */ /* 0x100fe400078e020f */
[--C-:B------:R-:W-:Y:S02]  /*0da0*/  IMAD R33, R20, 0x3c00, R15.reuse ;  /* 0x00003c0014217824 */ /* 0x100fe400078e020f */
[--C-:B------:R-:W-:Y:S02]  /*0db0*/  IMAD R35, R22, 0x3c00, R15.reuse ;  /* 0x00003c0016237824 */ /* 0x100fe400078e020f */
[----:B------:R-:W-:-:S02]  /*0dc0*/  IMAD R37, R24, 0x3c00, R15 ;  /* 0x00003c0018257824 */ /* 0x000fc400078e020f */
[--C-:B------:R-:W-:Y:S02]  /*0dd0*/  IMAD R39, R26, 0x3c00, R15.reuse ;  /* 0x00003c001a277824 */ /* 0x100fe400078e020f */
[--C-:B------:R-:W-:Y:S02]  /*0de0*/  IMAD R41, R30, 0x3c00, R15.reuse ;  /* 0x00003c001e297824 */ /* 0x100fe400078e020f */
[--C-:B------:R-:W-:Y:S02]  /*0df0*/  IMAD R43, R32, 0x3c00, R15.reuse ;  /* 0x00003c00202b7824 */ /* 0x100fe400078e020f */
[--C-:B------:R-:W-:Y:S02]  /*0e00*/  IMAD R13, R34, 0x3c00, R15.reuse ;  /* 0x00003c00220d7824 */ /* 0x100fe400078e020f */
[--C-:B------:R-:W-:Y:S02]  /*0e10*/  IMAD R27, R16, 0x3c00, R15.reuse ;  /* 0x00003c00101b7824 */ /* 0x100fe400078e020f */
[----:B------:R-:W-:-:S02]  /*0e20*/  IMAD R15, R12, 0x3c00, R15 ;  /* 0x00003c000c0f7824 */ /* 0x000fc400078e020f */
[----:B--2---:R-:W-:-:S04]  /*0e30*/  IMAD.WIDE R22, R23, 0x2, R28 ;  /* 0x0000000217167825 */ /* 0x004fc800078e021c */
[--C-:B------:R-:W-:Y:S01]  /*0e40*/  IMAD.WIDE R24, R25, 0x2, R28.reuse ;  /* 0x0000000219187825 */ /* 0x100fe200078e021c */
[----:B------:R-:W-:Y:S01]  /*0e50*/  @!PT LDS RZ, [RZ] ;  /* 0x00000000fffff984 */ /* 0x000fe20000000800 */
[----:B------:R-:W-:Y:S01]  /*0e60*/  @!PT LDS RZ, [RZ] ;  /* 0x00000000fffff984 */ /* 0x000fe20000000800 */
[----:B------:R-:W-:Y:S01]  /*0e70*/  @!PT LDS RZ, [RZ] ;  /* 0x00000000fffff984 */ /* 0x000fe20000000800 */
[----:B------:R-:W-:Y:S01]  /*0e80*/  LDGSTS.E.BYPASS.128 [R47], desc[UR18][R22.64] ;  /* 0x00000000162f7fae */ /* 0x000fe2000b901c52 */
[----:B------:R-:W-:Y:S02]  /*0e90*/  IADD3 R114, P0, R22, 0x100, RZ ;  /* 0x0000010016727810 */ /* 0x000fe40007f1e0ff */
[--C-:B------:R-:W-:Y:S01]  /*0ea0*/  IMAD.WIDE R26, R27, 0x2, R28.reuse ;  /* 0x000000021b1a7825 */ /* 0x100fe200078e021c */
[----:B------:R-:W-:Y:S01]  /*0eb0*/  LDGSTS.E.BYPASS.128 [R49], desc[UR18][R24.64] ;  /* 0x0000000018317fae */ /* 0x000fe2000b901c52 */
[----:B------:R-:W-:Y:S02]  /*0ec0*/  IADD3 R12, P1, R24, 0x100, RZ ;  /* 0x00000100180c7810 */ /* 0x000fe40007f3e0ff */
[----:B------:R-:W-:Y:S01]  /*0ed0*/  IMAD.WIDE R28, R15, 0x2, R28 ;  /* 0x000000020f1c7825 */ /* 0x000fe200078e021c */
[----:B------:R-:W-:Y:S03]  /*0ee0*/  LDGSTS.E.BYPASS.128 [R51], desc[UR18][R26.64] ;  /* 0x000000001a337fae */ /* 0x000fe6000b901c52 */
[--C-:B-1---5:R-:W-:Y:S01]  /*0ef0*/  IMAD.WIDE R30, R31, 0x2, R44.reuse ;  /* 0x000000021f1e7825 */ /* 0x122fe200078e022c */
[----:B------:R-:W-:Y:S03]  /*0f00*/  LDGSTS.E.BYPASS.128 [R53], desc[UR18][R28.64] ;  /* 0x000000001c357fae */ /* 0x000fe6000b901c52 */
[--C-:B------:R-:W-:Y:S01]  /*0f10*/  IMAD.WIDE R32, R33, 0x2, R44.reuse ;  /* 0x0000000221207825 */ /* 0x100fe200078e022c */
[----:B------:R-:W0:Y:S03]  /*0f20*/  LDGDEPBAR ;  /* 0x00000000000079af */ /* 0x000e260000000000 */
[--C-:B------:R-:W-:Y:S01]  /*0f30*/  IMAD.WIDE R34, R35, 0x2, R44.reuse ;  /* 0x0000000223227825 */ /* 0x100fe200078e022c */
[----:B------:R-:W-:Y:S03]  /*0f40*/  LDGSTS.E.BYPASS.128 [R47+0x6000], desc[UR18][R30.64] ;  /* 0x060000001e2f7fae */ /* 0x000fe6000b901c52 */
[--C-:B------:R-:W-:Y:S01]  /*0f50*/  IMAD.WIDE R36, R37, 0x2, R44.reuse ;  /* 0x0000000225247825 */ /* 0x100fe200078e022c */
[----:B------:R-:W-:Y:S03]  /*0f60*/  LDGSTS.E.BYPASS.128 [R49+0x6000], desc[UR18][R32.64] ;  /* 0x0600000020317fae */ /* 0x000fe6000b901c52 */
[--C-:B------:R-:W-:Y:S01]  /*0f70*/  IMAD.WIDE R38, R39, 0x2, R44.reuse ;  /* 0x0000000227267825 */ /* 0x100fe200078e022c */
[----:B------:R-:W-:Y:S03]  /*0f80*/  LDGSTS.E.BYPASS.128 [R51+0x6000], desc[UR18][R34.64] ;  /* 0x0600000022337fae */ /* 0x000fe6000b901c52 */
[--C-:B------:R-:W-:Y:S01]  /*0f90*/  IMAD.WIDE R40, R41, 0x2, R44.reuse ;  /* 0x0000000229287825 */ /* 0x100fe200078e022c */
[----:B------:R-:W-:Y:S03]  /*0fa0*/  LDGSTS.E.BYPASS.128 [R53+0x6000], desc[UR18][R36.64] ;  /* 0x0600000024357fae */ /* 0x000fe6000b901c52 */
[----:B------:R-:W-:Y:S01]  /*0fb0*/  IMAD.WIDE R42, R43, 0x2, R44 ;  /* 0x000000022b2a7825 */ /* 0x000fe200078e022c */
[----:B------:R-:W-:Y:S01]  /*0fc0*/  LDGSTS.E.BYPASS.128 [R55+0x6000], desc[UR18][R38.64] ;  /* 0x0600000026377fae */ /* 0x000fe2000b901c52 */
[----:B------:R-:W-:-:S02]  /*0fd0*/  IADD3 R104, P2, R40, 0x100, RZ ;  /* 0x0000010028687810 */ /* 0x000fc40007f5e0ff */
[----:B------:R-:W-:Y:S01]  /*0fe0*/  IMAD.WIDE R44, R13, 0x2, R44 ;  /* 0x000000020d2c7825 */ /* 0x000fe200078e022c */
[----:B------:R-:W-:Y:S03]  /*0ff0*/  LDGSTS.E.BYPASS.128 [R57+0x6000], desc[UR18][R40.64] ;  /* 0x0600000028397fae */ /* 0x000fe6000b901c52 */
[----:B------:R-:W-:Y:S01]  /*1000*/  IMAD.X R13, RZ, RZ, R23, P0 ;  /* 0x000000ffff0d7224 */ /* 0x000fe200000e0617 */
[----:B------:R-:W-:Y:S01]  /*1010*/  LDGSTS.E.BYPASS.128 [R59+0x6000], desc[UR18][R42.64] ;  /* 0x060000002a3b7fae */ /* 0x000fe2000b901c52 */
[----:B------:R-:W-:Y:S01]  /*1020*/  IADD3 R14, P0, R26, 0x100, RZ ;  /* 0x000001001a0e7810 */ /* 0x000fe20007f1e0ff */
[----:B------:R-:W-:Y:S01]  /*1030*/  IMAD.X R15, RZ, RZ, R25, P1 ;  /* 0x000000ffff0f7224 */ /* 0x000fe200008e0619 */
[----:B------:R-:W-:Y:S01]  /*1040*/  IADD3 R16, P1, R28, 0x100, RZ ;  /* 0x000001001c107810 */ /* 0x000fe20007f3e0ff */
[----:B------:R-:W-:Y:S01]  /*1050*/  LDGSTS.E.BYPASS.128 [R61+0x6000], desc[UR18][R44.64] ;  /* 0x060000002c3d7fae */ /* 0x000fe2000b901c52 */
[----:B------:R-:W-:-:S02]  /*1060*/  IMAD.X R108, RZ, RZ, R41, P2 ;  /* 0x000000ffff6c7224 */ /* 0x000fc400010e0629 */
[----:B------:R-:W-:Y:S01]  /*1070*/  IMAD.X R17, RZ, RZ, R27, P0 ;  /* 0x000000ffff117224 */ /* 0x000fe200000e061b */
[----:B------:R-:W0:Y:S01]  /*1080*/  LDGDEPBAR ;  /* 0x00000000000079af */ /* 0x000e220000000000 */
[----:B------:R-:W-:Y:S01]  /*1090*/  BAR.SYNC.DEFER_BLOCKING 0x0 ;  /* 0x0000000000007b1d */ /* 0x000fe20000010000 */
[----:B------:R-:W-:Y:S01]  /*10a0*/  IADD3 R18, P0, R30, 0x100, RZ ;  /* 0x000001001e127810 */ /* 0x000fe20007f1e0ff */
[----:B------:R-:W-:Y:S01]  /*10b0*/  IMAD.X R19, RZ, RZ, R29, P1 ;  /* 0x000000ffff137224 */ /* 0x000fe200008e061d */
[----:B------:R-:W-:-:S03]  /*10c0*/  IADD3 R20, P1, R32, 0x100, RZ ;  /* 0x0000010020147810 */ /* 0x000fc60007f3e0ff */
[----:B------:R-:W-:Y:S01]  /*10d0*/  IMAD.X R21, RZ, RZ, R31, P0 ;  /* 0x000000ffff157224 */ /* 0x000fe200000e061f */
[----:B------:R-:W-:Y:S01]  /*10e0*/  @!PT LDS RZ, [RZ] ;  /* 0x00000000fffff984 */ /* 0x000fe20000000800 */
[----:B------:R-:W-:Y:S01]  /*10f0*/  @!PT LDS RZ, [RZ] ;  /* 0x00000000fffff984 */ /* 0x000fe20000000800 */
[----:B------:R-:W-:Y:S01]  /*1100*/  @!PT LDS RZ, [RZ] ;  /* 0x00000000fffff984 */ /* 0x000fe20000000800 */
[----:B------:R1:W-:Y:S04]  /*1110*/  LDGSTS.E.BYPASS.128 [R47+0x2000], desc[UR18][R22.64+0x80] ;  /* 0x02000080162f7fae */ /* 0x0003e8000b901c52 */
[----:B------:R2:W-:Y:S04]  /*1120*/  LDGSTS.E.BYPASS.128 [R49+0x2000], desc[UR18][R24.64+0x80] ;  /* 0x0200008018317fae */ /* 0x0005e8000b901c52 */
[----:B------:R3:W-:Y:S04]  /*1130*/  LDGSTS.E.BYPASS.128 [R51+0x2000], desc[UR18][R26.64+0x80] ;  /* 0x020000801a337fae */ /* 0x0007e8000b901c52 */
[----:B------:R4:W-:Y:S01]  /*1140*/  LDGSTS.E.BYPASS.128 [R53+0x2000], desc[UR18][R28.64+0x80] ;  /* 0x020000801c357fae */ /* 0x0009e2000b901c52 */
[----:B-1----:R-:W-:Y:S01]  /*1150*/  IADD3 R22, P0, R34, 0x100, RZ ;  /* 0x0000010022167810 */ /* 0x002fe20007f1e0ff */
[----:B------:R-:W-:Y:S01]  /*1160*/  IMAD.X R23, RZ, RZ, R33, P1 ;  /* 0x000000ffff177224 */ /* 0x000fe200008e0621 */
[----:B------:R-:W-:Y:S01]  /*1170*/  IADD3 R88, P1, R36, 0x100, RZ ;  /* 0x0000010024587810 */ /* 0x000fe20007f3e0ff */
[----:B------:R-:W0:Y:S01]  /*1180*/  LDGDEPBAR ;  /* 0x00000000000079af */ /* 0x000e220000000000 */
[----:B--2---:R-:W-:Y:S01]  /*1190*/  CS2R R24, SRZ ;  /* 0x0000000000187805 */ /* 0x004fe2000001ff00 */
[----:B------:R-:W-:Y:S01]  /*11a0*/  IMAD.X R89, RZ, RZ, R35, P0 ;  /* 0x000000ffff597224 */ /* 0x000fe200000e0623 */
[----:B------:R-:W-:Y:S01]  /*11b0*/  IADD3 R90, P0, R38, 0x100, RZ ;  /* 0x00000100265a7810 */ /* 0x000fe20007f1e0ff */
[----:B------:R1:W-:Y:S01]  /*11c0*/  LDGSTS.E.BYPASS.128 [R47+0xa000], desc[UR18][R30.64+0x80] ;  /* 0x0a0000801e2f7fae */ /* 0x0003e2000b901c52 */
[----:B------:R-:W-:Y:S01]  /*11d0*/  IMAD.X R91, RZ, RZ, R37, P1 ;  /* 0x000000ffff5b7224 */ /* 0x000fe200008e0625 */
[----:B------:R-:W-:-:S02]  /*11e0*/  IADD3 R106, P1, R42, 0x100, RZ ;  /* 0x000001002a6a7810 */ /* 0x000fc40007f3e0ff */
[----:B---3--:R-:W-:Y:S01]  /*11f0*/  CS2R R26, SRZ ;  /* 0x00000000001a7805 */ /* 0x008fe2000001ff00 */
[----:B------:R2:W-:Y:S01]  /*1200*/  LDGSTS.E.BYPASS.128 [R49+0xa000], desc[UR18][R32.64+0x80] ;  /* 0x0a00008020317fae */ /* 0x0005e2000b901c52 */
[----:B------:R-:W-:Y:S01]  /*1210*/  IMAD.X R105, RZ, RZ, R39, P0 ;  /* 0x000000ffff697224 */ /* 0x000fe200000e0627 */
[----:B------:R-:W-:Y:S01]  /*1220*/  IADD3 R107, P0, R44, 0x100, RZ ;  /* 0x000001002c6b7810 */ /* 0x000fe20007f1e0ff */
[----:B------:R-:W-:Y:S01]  /*1230*/  IMAD.X R109, RZ, RZ, R43, P1 ;  /* 0x000000ffff6d7224 */ /* 0x000fe200008e062b */
[----:B------:R3:W-:Y:S01]  /*1240*/  LDGSTS.E.BYPASS.128 [R51+0xa000], desc[UR18][R34.64+0x80] ;  /* 0x0a00008022337fae */ /* 0x0007e2000b901c52 */
[----:B----4-:R-:W-:Y:S02]  /*1250*/  CS2R R28, SRZ ;  /* 0x00000000001c7805 */ /* 0x010fe4000001ff00 */
[----:B------:R-:W-:Y:S01]  /*1260*/  IMAD.X R110, RZ, RZ, R45, P0 ;  /* 0x000000ffff6e7224 */ /* 0x000fe200000e062d */
[----:B------:R4:W-:Y:S01]  /*1270*/  LDGSTS.E.BYPASS.128 [R53+0xa000], desc[UR18][R36.64+0x80] ;  /* 0x0a00008024357fae */ /* 0x0009e2000b901c52 */
[----:B-1----:R-:W-:-:S02]  /*1280*/  CS2R R30, SRZ ;  /* 0x00000000001e7805 */ /* 0x002fc4000001ff00 */
[----:B------:R-:W-:Y:S01]  /*1290*/  CS2R R46, SRZ ;  /* 0x00000000002e7805 */ /* 0x000fe2000001ff00 */
[----:B------:R1:W-:Y:S01]  /*12a0*/  LDGSTS.E.BYPASS.128 [R55+0xa000], desc[UR18][R38.64+0x80] ;  /* 0x0a00008026377fae */ /* 0x0003e2000b901c52 */
[----:B--2---:R-:W-:Y:S02]  /*12b0*/  CS2R R32, SRZ ;  /* 0x0000000000207805 */ /* 0x004fe4000001ff00 */
[----:B------:R-:W-:Y:S01]  /*12c0*/  CS2R R48, SRZ ;  /* 0x0000000000307805 */ /* 0x000fe2000001ff00 */
[----:B------:R2:W-:Y:S01]  /*12d0*/  LDGSTS.E.BYPASS.128 [R57+0xa000], desc[UR18][R40.64+0x80] ;  /* 0x0a00008028397fae */ /* 0x0005e2000b901c52 */
[----:B---3--:R-:W-:Y:S02]  /*12e0*/  CS2R R34, SRZ ;  /* 0x0000000000227805 */ /* 0x008fe4000001ff00 */
[----:B------:R-:W-:Y:S01]  /*12f0*/  CS2R R50, SRZ ;  /* 0x0000000000327805 */ /* 0x000fe2000001ff00 */
[----:B------:R3:W-:Y:S01]  /*1300*/  LDGSTS.E.BYPASS.128 [R59+0xa000], desc[UR18][R42.64+0x80] ;  /* 0x0a0000802a3b7fae */ /* 0x0007e2000b901c52 */
[----:B----4-:R-:W-:-:S02]  /*1310*/  CS2R R36, SRZ ;  /* 0x0000000000247805 */ /* 0x010fc4000001ff00 */
[----:B------:R-:W-:Y:S01]  /*1320*/  CS2R R52, SRZ ;  /* 0x0000000000347805 */ /* 0x000fe2000001ff00 */
[----:B------:R4:W-:Y:S01]  /*1330*/  LDGSTS.E.BYPASS.128 [R61+0xa000], desc[UR18][R44.64+0x80] ;  /* 0x0a0000802c3d7fae */ /* 0x0009e2000b901c52 */
[----:B-1----:R-:W-:Y:S02]  /*1340*/  CS2R R38, SRZ ;  /* 0x0000000000267805 */ /* 0x002fe4000001ff00 */
[----:B------:R-:W-:Y:S01]  /*1350*/  CS2R R54, SRZ ;  /* 0x0000000000367805 */ /* 0x000fe2000001ff00 */
[----:B------:R-:W0:Y:S01]  /*1360*/  LDGDEPBAR ;  /* 0x00000000000079af */ /* 0x000e220000000000 */
[----:B--2---:R-:W-:Y:S02]  /*1370*/  CS2R R40, SRZ ;  /* 0x0000000000287805 */ /* 0x004fe4000001ff00 */
[----:B------:R-:W-:Y:S02]  /*1380*/  CS2R R56, SRZ ;  /* 0x0000000000387805 */ /* 0x000fe4000001ff00 */
[----:B---3--:R-:W-:-:S02]  /*1390*/  CS2R R42, SRZ ;  /* 0x00000000002a7805 */ /* 0x008fc4000001ff00 */
[----:B------:R-:W-:Y:S02]  /*13a0*/  CS2R R58, SRZ ;  /* 0x00000000003a7805 */ /* 0x000fe4000001ff00 */
[----:B----4-:R-:W-:Y:S02]  /*13b0*/  CS2R R44, SRZ ;  /* 0x00000000002c7805 */ /* 0x010fe4000001ff00 */
[----:B------:R-:W-:-:S07]  /*13c0*/  CS2R R60, SRZ ;  /* 0x00000000003c7805 */ /* 0x000fce000001ff00 */
.L_x_0:
[----:B------:R-:W1:Y:S01]  /*13d0*/  SHFL.IDX PT, R92, R113, RZ, 0x1f ;  /* 0x00001fff715c7589 */ /* 0x000e6200000e0000 */
[----:B------:R-:W-:Y:S01]  /*13e0*/  UIADD3 UR6, UR6, 0x1, URZ ;  /* 0x0000000106067890 */ /* 0x000fe2000fffe03f */
[----:B------:R-:W-:-:S04]  /*13f0*/  DEPBAR.LE SB0, 0x2 ;  /* 0x000080800000791a */ /* 0x000fc80000000000 */
[----:B------:R-:W-:Y:S01]  /*1400*/  UISETP.GE.AND UP0, UPT, UR6, 0x3, UPT ;  /* 0x000000030600788c */ /* 0x000fe2000bf06270 */
[----:B------:R-:W-:Y:S01]  /*1410*/  BAR.SYNC.DEFER_BLOCKING 0x0 ;  /* 0x0000000000007b1d */ /* 0x000fe20000010000 */
[----:B------:R-:W-:Y:S01]  /*1420*/  UIADD3 UR15, UR15, 0x1, URZ ;  /* 0x000000010f0f7890 */ /* 0x000fe2000fffe03f */
[----:B------:R-:W-:Y:S01]  /*1430*/  VIADD R112, R112, 0x40 ;  /* 0x0000004070707836 */ /* 0x000fe20000000000 */
[----:B------:R-:W-:Y:S01]  /*1440*/  USEL UR16, UR6, URZ, !UP0 ;  /* 0x0000003f06107287 */ /* 0x000fe2000c000000 */
[----:B------:R-:W-:Y:S02]  /*1450*/  IADD3 R98, P1, R114, UR4, RZ ;  /* 0x0000000472627c10 */ /* 0x000fe4000ff3e0ff */
[----:B------:R-:W-:Y:S01]  /*1460*/  UMOV UR11, 0x40000040 ;  /* 0x40000040000b7882 */ /* 0x000fe20000000000 */
[----:B------:R-:W-:Y:S01]  /*1470*/  ULEA UR6, UR16, UR14, 0xd ;  /* 0x0000000e10067291 */ /* 0x000fe2000f8e683f */
[----:B------:R-:W-:Y:S02]  /*1480*/  ISETP.GE.U32.AND P0, PT, R112, 0x3b80, PT ;  /* 0x00003b807000780c */ /* 0x000fe40003f06070 */
[----:B------:R-:W-:Y:S01]  /*1490*/  IADD3 R100, P2, R12, UR4, RZ ;  /* 0x000000040c647c10 */ /* 0x000fe2000ff5e0ff */
[----:B------:R-:W-:Y:S01]  /*14a0*/  USHF.R.U32.HI UR8, URZ, 0x4, UR6 ;  /* 0x000000043f087899 */ /* 0x000fe20008011606 */
[----:B------:R-:W-:Y:S01]  /*14b0*/  IADD3.X R99, R13, UR5, RZ, P1, !PT ;  /* 0x000000050d637c10 */ /* 0x000fe20008ffe4ff */
[----:B------:R-:W-:Y:S01]  /*14c0*/  ULEA UR6, UR16, UR17, 0xe ;  /* 0x0000001110067291 */ /* 0x000fe2000f8e703f */
[----:B------:R-:W-:Y:S01]  /*14d0*/  IADD3 R94, P1, R14, UR4, RZ ;  /* 0x000000040e5e7c10 */ /* 0x000fe2000ff3e0ff */
[----:B------:R-:W-:Y:S01]  /*14e0*/  ULOP3.LUT UR8, UR8, 0x3fff, URZ, 0xc0, !UPT ;  /* 0x00003fff08087892 */ /* 0x000fe2000f8ec03f */
[----:B------:R-:W-:Y:S01]  /*14f0*/  IADD3.X R101, R15, UR5, RZ, P2, !PT ;  /* 0x000000050f657c10 */ /* 0x000fe200097fe4ff */
[----:B------:R-:W-:Y:S01]  /*1500*/  USHF.R.U32.HI UR6, URZ, 0x4, UR6 ;  /* 0x000000043f067899 */ /* 0x000fe20008011606 */
[----:B-1----:R-:W-:-:S02]  /*1510*/  R2UR UR7, R92 ;  /* 0x000000005c0772ca */ /* 0x002fc400000e0000 */
[----:B------:R-:W-:Y:S01]  /*1520*/  IADD3 R92, P2, R16, UR4, RZ ;  /* 0x00000004105c7c10 */ /* 0x000fe2000ff5e0ff */
[----:B------:R-:W-:Y:S01]  /*1530*/  ULOP3.LUT UR6, UR6, 0x3fff, URZ, 0xc0, !UPT ;  /* 0x00003fff06067892 */ /* 0x000fe2000f8ec03f */
[----:B------:R-:W-:Y:S01]  /*1540*/  IADD3.X R95, R17, UR5, RZ, P1, !PT ;  /* 0x00000005115f7c10 */ /* 0x000fe20008ffe4ff */
[----:B------:R-:W-:Y:S02]  /*1550*/  WARPGROUP.ARRIVE ;  /* 0x00000000000079c5 */ /* 0x000fe40000000000 */
[----:B------:R-:W-:Y:S01]  /*1560*/  ULOP3.LUT UR10, UR6, 0x4000000, URZ, 0xfc, !UPT ;  /* 0x04000000060a7892 */ /* 0x000fe2000f8efc3f */
[----:B------:R-:W-:Y:S02]  /*1570*/  IADD3 R96, P1, R18, UR4, RZ ;  /* 0x0000000412607c10 */ /* 0x000fe4000ff3e0ff */
[----:B------:R-:W-:Y:S02]  /*1580*/  IADD3.X R93, R19, UR5, RZ, P2, !PT ;  /* 0x00000005135d7c10 */ /* 0x000fe400097fe4ff */
[----:B------:R-:W-:Y:S01]  /*1590*/  IADD3.X R97, R21, UR5, RZ, P1, !PT ;  /* 0x0000000515617c10 */ /* 0x000fe20008ffe4ff */
[----:B------:R-:W-:Y:S01]  /*15a0*/  USHF.L.U32 UR7, UR7, 0x7, URZ ;  /* 0x0000000707077899 */ /* 0x000fe2000800063f */
[----:B------:R-:W-:-:S03]  /*15b0*/  IADD3 R102, P1, R22, UR4, RZ ;  /* 0x0000000416667c10 */ /* 0x000fc6000ff3e0ff */
[----:B------:R-:W-:-:S04]  /*15c0*/  ULOP3.LUT UR7, UR7, 0x180, URZ, 0xc0, !UPT ;  /* 0x0000018007077892 */ /* 0x000fc8000f8ec03f */
[----:B------:R-:W-:-:S03]  /*15d0*/  UIADD3 UR12, UP0, UR7, UR8, URZ ;  /* 0x00000008070c7290 */ /* 0x000fc6000ff1e03f */
[----:B------:R-:W-:Y:S01]  /*15e0*/  UMOV UR7, URZ ;  /* 0x0000003f00077c82 */ /* 0x000fe20008000000 */
[----:B------:R-:W-:Y:S02]  /*15f0*/  UIADD3.X UR13, URZ, URZ, URZ, UP0, !UPT ;  /* 0x0000003f3f0d7290 */ /* 0x000fe400087fe43f */
[----:B------:R-:W-:Y:S02]  /*1600*/  ULOP3.LUT UR8, UR12, 0x2000000, URZ, 0xfc, !UPT ;  /* 0x020000000c087892 */ /* 0x000fe4000f8efc3f */
[----:B------:R-:W-:Y:S02]  /*1610*/  ULOP3.LUT UR9, UR13, 0x40000040, URZ, 0xfc, !UPT ;  /* 0x400000400d097892 */ /* 0x000fe4000f8efc3f */
[----:B------:R-:W-:-:S04]  /*1620*/  UISETP.GE.AND UP0, UPT, UR15, 0x3, UPT ;  /* 0x000000030f00788c */ /* 0x000fc8000bf06270 */
[----:B------:R-:W-:-:S03]  /*1630*/  USEL UR15, UR15, URZ, !UP0 ;  /* 0x0000003f0f0f7287 */ /* 0x000fc6000c000000 */
[----:B------:R-:W-:Y:S01]  /*1640*/  HGMMA.64x128x16.F32.BF16 R24, gdesc[UR8], R24 ;  /* 0x01e00000081879f0 */ /* 0x000fe20008701818 */
[----:B------:R-:W-:Y:S01]  /*1650*/  UMOV UR8, 0x2000002 ;  /* 0x0200000200087882 */ /* 0x000fe20000000000 */
[----:B------:R-:W-:Y:S01]  /*1660*/  UMOV UR9, 0x40000040 ;  /* 0x4000004000097882 */ /* 0x000fe20000000000 */
[----:B------:R-:W-:Y:S01]  /*1670*/  UMOV UR10, 0x4000002 ;  /* 0x04000002000a7882 */ /* 0x000fe20000000000 */
[----:B------:R-:W-:Y:S01]  /*1680*/  UMOV UR11, 0x40000040 ;  /* 0x40000040000b7882 */ /* 0x000fe20000000000 */
[----:B------:R-:W-:Y:S02]  /*1690*/  UIADD3.64 UR8, UR12, UR8, URZ ;  /* 0x000000080c087297 */ /* 0x000fe4000fffe03f */
[----:B------:R-:W-:-:S09]  /*16a0*/  UIADD3.64 UR10, UR6, UR10, URZ ;  /* 0x0000000a060a7297 */ /* 0x000fd2000fffe03f */
        /* <DEDUP_REMOVED lines=13> */
[----:B------:R-:W-:Y:S02]  /*1780*/  UIADD3.64 UR10, UR6, UR10, URZ ;  /* 0x0000000a060a7297 */ /* 0x000fe4000fffe03f */
[----:B------:R-:W-:-:S06]  /*1790*/  ULEA UR6, UR15, UR14, 0xd ;  /* 0x0000000e0f067291 */ /* 0x000fcc000f8e683f */
[----:B------:R-:W-:Y:S02]  /*17a0*/  LEA R103, R11, UR6, 0x1 ;  /* 0x000000060b677c11 */ /* 0x000fe4000f8e08ff */
[----:B------:R-:W-:Y:S02]  /*17b0*/  LEA R115, R4, UR6, 0x1 ;  /* 0x0000000604737c11 */ /* 0x000fe4000f8e08ff */
[----:B------:R-:W-:Y:S02]  /*17c0*/  LEA R117, R5, UR6, 0x1 ;  /* 0x0000000605757c11 */ /* 0x000fe4000f8e08ff */
[----:B------:R-:W-:Y:S01]  /*17d0*/  LEA R119, R6, UR6, 0x1 ;  /* 0x0000000606777c11 */ /* 0x000fe2000f8e08ff */
[----:B------:R-:W-:-:S06]  /*17e0*/  ULEA UR6, UR15, UR17, 0xe ;  /* 0x000000110f067291 */ /* 0x000fcc000f8e703f */
[----:B------:R-:W-:Y:S01]  /*17f0*/  LEA R121, R11, UR6, 0x1 ;  /* 0x000000060b797c11 */ /* 0x000fe2000f8e08ff */
[----:B------:R-:W-:Y:S03]  /*1800*/  HGMMA.64x128x16.F32.BF16 R24, gdesc[UR8], R24, gsb0 ;  /* 0x01e00000081879f0 */ /* 0x000fe60008001818 */
[----:B------:R-:W-:Y:S02]  /*1810*/  WARPGROUP.DEPBAR.LE gsb0, 0x1 ;  /* 0x00008000000079c5 */ /* 0x000fe40000010100 */
[----:B------:R-:W-:Y:S06]  /*1820*/  BAR.SYNC.DEFER_BLOCKING 0x0 ;  /* 0x0000000000007b1d */ /* 0x000fec0000010000 */
[----:B------:R-:W-:Y:S01]  /*1830*/  @!PT LDS RZ, [RZ] ;  /* 0x00000000fffff984 */ /* 0x000fe20000000800 */
[----:B------:R-:W-:Y:S01]  /*1840*/  @!PT LDS RZ, [RZ] ;  /* 0x00000000fffff984 */ /* 0x000fe20000000800 */
[----:B------:R-:W-:Y:S01]  /*1850*/  @!PT LDS RZ, [RZ] ;  /* 0x00000000fffff984 */ /* 0x000fe20000000800 */
[----:B------:R1:W-:Y:S04]  /*1860*/  LDGSTS.E.BYPASS.128 [R103], desc[UR18][R98.64], !P0 ;  /* 0x0000000062677fae */ /* 0x0003e8000c101c52 */
[----:B------:R2:W-:Y:S04]  /*1870*/  LDGSTS.E.BYPASS.128 [R115], desc[UR18][R100.64], !P0 ;  /* 0x0000000064737fae */ /* 0x0005e8000c101c52 */
[----:B------:R3:W-:Y:S01]  /*1880*/  LDGSTS.E.BYPASS.128 [R117], desc[UR18][R94.64], !P0 ;  /* 0x000000005e757fae */ /* 0x0007e2000c101c52 */
[----:B-1----:R-:W-:-:S03]  /*1890*/  IADD3 R98, P2, R20, UR4, RZ ;  /* 0x0000000414627c10 */ /* 0x002fc6000ff5e0ff */
[----:B------:R1:W-:Y:S01]  /*18a0*/  LDGSTS.E.BYPASS.128 [R119], desc[UR18][R92.64], !P0 ;  /* 0x000000005c777fae */ /* 0x0003e2000c101c52 */
[----:B------:R-:W-:Y:S02]  /*18b0*/  IADD3.X R103, R89, UR5, RZ, P1, !PT ;  /* 0x0000000559677c10 */ /* 0x000fe40008ffe4ff */
[----:B------:R-:W-:Y:S01]  /*18c0*/  IADD3.X R99, R23, UR5, RZ, P2, !PT ;  /* 0x0000000517637c10 */ /* 0x000fe200097fe4ff */
[----:B------:R-:W0:Y:S01]  /*18d0*/  LDGDEPBAR ;  /* 0x00000000000079af */ /* 0x000e220000000000 */
[----:B--2---:R-:W-:Y:S02]  /*18e0*/  IADD3 R100, P2, R88, UR4, RZ ;  /* 0x0000000458647c10 */ /* 0x004fe4000ff5e0ff */
[----:B------:R-:W-:Y:S01]  /*18f0*/  LEA R115, R4, UR6, 0x1 ;  /* 0x0000000604737c11 */ /* 0x000fe2000f8e08ff */
[----:B------:R2:W-:Y:S01]  /*1900*/  LDGSTS.E.BYPASS.128 [R121], desc[UR18][R96.64], !P0 ;  /* 0x0000000060797fae */ /* 0x0005e2000c101c52 */
[----:B---3--:R-:W-:Y:S02]  /*1910*/  LEA R117, R5, UR6, 0x1 ;  /* 0x0000000605757c11 */ /* 0x008fe4000f8e08ff */
[----:B------:R-:W-:Y:S01]  /*1920*/  IADD3.X R101, R91, UR5, RZ, P2, !PT ;  /* 0x000000055b657c10 */ /* 0x000fe200097fe4ff */
[----:B------:R3:W-:Y:S01]  /*1930*/  LDGSTS.E.BYPASS.128 [R115], desc[UR18][R98.64], !P0 ;  /* 0x0000000062737fae */ /* 0x0007e2000c101c52 */
[----:B-1----:R-:W-:-:S02]  /*1940*/  IADD3 R92, P1, R90, UR4, RZ ;  /* 0x000000045a5c7c10 */ /* 0x002fc4000ff3e0ff */
[----:B------:R-:W-:Y:S01]  /*1950*/  IADD3 R94, P2, R104, UR4, RZ ;  /* 0x00000004685e7c10 */ /* 0x000fe2000ff5e0ff */
[----:B------:R1:W-:Y:S01]  /*1960*/  LDGSTS.E.BYPASS.128 [R117], desc[UR18][R102.64], !P0 ;  /* 0x0000000066757fae */ /* 0x0003e2000c101c52 */
[----:B------:R-:W-:Y:S02]  /*1970*/  IADD3.X R93, R105, UR5, RZ, P1, !PT ;  /* 0x00000005695d7c10 */ /* 0x000fe40008ffe4ff */
[----:B------:R-:W-:Y:S02]  /*1980*/  LEA R119, R6, UR6, 0x1 ;  /* 0x0000000606777c11 */ /* 0x000fe4000f8e08ff */
[----:B--2---:R-:W-:Y:S02]  /*1990*/  IADD3 R96, P1, R106, UR4, RZ ;  /* 0x000000046a607c10 */ /* 0x004fe4000ff3e0ff */
[----:B------:R-:W-:Y:S01]  /*19a0*/  LEA R121, R7, UR6, 0x1 ;  /* 0x0000000607797c11 */ /* 0x000fe2000f8e08ff */
[----:B------:R2:W-:Y:S01]  /*19b0*/  LDGSTS.E.BYPASS.128 [R119], desc[UR18][R100.64], !P0 ;  /* 0x0000000064777fae */ /* 0x0005e2000c101c52 */
[----:B---3--:R-:W-:Y:S01]  /*19c0*/  IADD3 R98, P3, R107, UR4, RZ ;  /* 0x000000046b627c10 */ /* 0x008fe2000ff7e0ff */
[----:B------:R-:W-:Y:S01]  /*19d0*/  UIADD3 UR4, UP0, UR4, 0x80, URZ ;  /* 0x0000008004047890 */ /* 0x000fe2000ff1e03f */
[----:B------:R-:W-:Y:S01]  /*19e0*/  IADD3.X R95, R108, UR5, RZ, P2, !PT ;  /* 0x000000056c5f7c10 */ /* 0x000fe200097fe4ff */
[----:B------:R2:W-:Y:S01]  /*19f0*/  LDGSTS.E.BYPASS.128 [R121], desc[UR18][R92.64], !P0 ;  /* 0x000000005c797fae */ /* 0x0005e2000c101c52 */
[----:B------:R-:W-:-:S02]  /*1a00*/  LEA R115, R8, UR6, 0x1 ;  /* 0x0000000608737c11 */ /* 0x000fc4000f8e08ff */
[----:B------:R-:W-:Y:S02]  /*1a10*/  IADD3.X R97, R109, UR5, RZ, P1, !PT ;  /* 0x000000056d617c10 */ /* 0x000fe40008ffe4ff */
[----:B-1----:R-:W-:Y:S01]  /*1a20*/  LEA R103, R9, UR6, 0x1 ;  /* 0x0000000609677c11 */ /* 0x002fe2000f8e08ff */
[----:B------:R2:W-:Y:S01]  /*1a30*/  LDGSTS.E.BYPASS.128 [R115], desc[UR18][R94.64], !P0 ;  /* 0x000000005e737fae */ /* 0x0005e2000c101c52 */
[----:B------:R-:W-:Y:S01]  /*1a40*/  IADD3.X R99, R110, UR5, RZ, P3, !PT ;  /* 0x000000056e637c10 */ /* 0x000fe20009ffe4ff */
[----:B------:R-:W-:Y:S01]  /*1a50*/  UIADD3.X UR5, URZ, UR5, URZ, UP0, !UPT ;  /* 0x000000053f057290 */ /* 0x000fe200087fe43f */
[----:B------:R-:W-:Y:S01]  /*1a60*/  LEA R117, R10, UR6, 0x1 ;  /* 0x000000060a757c11 */ /* 0x000fe2000f8e08ff */
[----:B------:R2:W-:Y:S01]  /*1a70*/  LDGSTS.E.BYPASS.128 [R103], desc[UR18][R96.64], !P0 ;  /* 0x0000000060677fae */ /* 0x0005e2000c101c52 */
[----:B------:R-:W-:-:S03]  /*1a80*/  UMOV UR6, UR16 ;  /* 0x0000001000067c82 */ /* 0x000fc60008000000 */
[----:B------:R2:W-:Y:S01]  /*1a90*/  LDGSTS.E.BYPASS.128 [R117], desc[UR18][R98.64], !P0 ;  /* 0x0000000062757fae */ /* 0x0005e2000c101c52 */
[----:B------:R-:W-:-:S03]  /*1aa0*/  ISETP.GE.U32.AND P0, PT, R112, 0x3bc0, PT ;  /* 0x00003bc07000780c */ /* 0x000fc60003f06070 */
[----:B------:R-:W0:Y:S10]  /*1ab0*/  LDGDEPBAR ;  /* 0x00000000000079af */ /* 0x000e340000000000 */
[----:B--2---:R-:W-:Y:S05]  /*1ac0*/  @!P0 BRA `(.L_x_0) ;  /* 0xfffffff800408947 */ /* 0x004fea000383ffff */
[----:B------:R-:W1:Y:S01]  /*1ad0*/  S2R R7, SR_TID.X ;  /* 0x0000000000077919 */ /* 0x000e620000002100 */
[----:B------:R-:W-:Y:S02]  /*1ae0*/  WARPGROUP.DEPBAR.LE gsb0, 0x0 ;  /* 0x00008000000079c5 */ /* 0x000fe40000010000 */
[----:B------:R-:W-:-:S04]  /*1af0*/  DEPBAR.LE SB0, 0x0 ;  /* 0x000080000000791a */ /* 0x000fc80000000000 */
[----:B------:R-:W-:Y:S02]  /*1b00*/  F2FP.BF16.F32.PACK_AB R24, R25, R24 ;  /* 0x000000181918723e */ /* 0x000fe400000010ff */
[----:B------:R-:W-:Y:S02]  /*1b10*/  F2FP.BF16.F32.PACK_AB R25, R27, R26 ;  /* 0x0000001a1b19723e */ /* 0x000fe400000010ff */
[----:B------:R-:W-:Y:S02]  /*1b20*/  F2FP.BF16.F32.PACK_AB R26, R29, R28 ;  /* 0x0000001c1d1a723e */ /* 0x000fe400000010ff */
[----:B------:R-:W-:Y:S02]  /*1b30*/  F2FP.BF16.F32.PACK_AB R32, R33, R32 ;  /* 0x000000202120723e */ /* 0x000fe400000010ff */
[----:B------:R-:W-:Y:S02]  /*1b40*/  F2FP.BF16.F32.PACK_AB R27, R31, R30 ;  /* 0x0000001e1f1b723e */ /* 0x000fe400000010ff */
[----:B------:R-:W-:-:S02]  /*1b50*/  F2FP.BF16.F32.PACK_AB R33, R35, R34 ;  /* 0x000000222321723e */ /* 0x000fc400000010ff */
[----:B------:R-:W-:Y:S02]  /*1b60*/  F2FP.BF16.F32.PACK_AB R40, R41, R40 ;  /* 0x000000282928723e */ /* 0x000fe400000010ff */
[----:B------:R-:W-:Y:S02]  /*1b70*/  F2FP.BF16.F32.PACK_AB R34, R37, R36 ;  /* 0x000000242522723e */ /* 0x000fe400000010ff */
[----:B------:R-:W-:Y:S02]  /*1b80*/  F2FP.BF16.F32.PACK_AB R35, R39, R38 ;  /* 0x000000262723723e */ /* 0x000fe400000010ff */
[----:B------:R-:W-:Y:S02]  /*1b90*/  F2FP.BF16.F32.PACK_AB R41, R43, R42 ;  /* 0x0000002a2b29723e */ /* 0x000fe400000010ff */
[----:B------:R-:W-:Y:S02]  /*1ba0*/  F2FP.BF16.F32.PACK_AB R48, R49, R48 ;  /* 0x000000303130723e */ /* 0x000fe400000010ff */
[----:B------:R-:W-:-:S02]  /*1bb0*/  F2FP.BF16.F32.PACK_AB R42, R45, R44 ;  /* 0x0000002c2d2a723e */ /* 0x000fc400000010ff */
[----:B------:R-:W-:Y:S01]  /*1bc0*/  F2FP.BF16.F32.PACK_AB R43, R47, R46 ;  /* 0x0000002e2f2b723e */ /* 0x000fe200000010ff */
[C---:B-1----:R-:W-:Y:S01]  /*1bd0*/  IMAD.SHL.U32 R29, R7.reuse, 0x8, RZ ;  /* 0x00000008071d7824 */ /* 0x042fe200078e00ff */
[--C-:B------:R-:W-:Y:S02]  /*1be0*/  SHF.R.U32.HI R4, RZ, 0x1, R7.reuse ;  /* 0x00000001ff047819 */ /* 0x100fe40000011607 */
[----:B------:R-:W-:Y:S02]  /*1bf0*/  SHF.R.U32.HI R8, RZ, 0x5, R7 ;  /* 0x00000005ff087819 */ /* 0x000fe40000011607 */
[----:B------:R-:W-:Y:S02]  /*1c00*/  LOP3.LUT R5, R7, 0xf, RZ, 0xc0, !PT ;  /* 0x0000000f07057812 */ /* 0x000fe400078ec0ff */
[----:B------:R-:W-:Y:S02]  /*1c10*/  LOP3.LUT R6, R4, 0x8, RZ, 0xc0, !PT ;  /* 0x0000000804067812 */ /* 0x000fe400078ec0ff */
[----:B------:R-:W-:-:S02]  /*1c20*/  LOP3.LUT R4, R8, 0x3, RZ, 0xc0, !PT ;  /* 0x0000000308047812 */ /* 0x000fc400078ec0ff */
[----:B------:R-:W-:Y:S01]  /*1c30*/  F2FP.BF16.F32.PACK_AB R49, R51, R50 ;  /* 0x000000323331723e */ /* 0x000fe200000010ff */
[----:B------:R-:W-:Y:S01]  /*1c40*/  IMAD R5, R5, 0x88, R6 ;  /* 0x0000008805057824 */ /* 0x000fe200078e0206 */
[----:B------:R-:W-:Y:S01]  /*1c50*/  F2FP.BF16.F32.PACK_AB R56, R57, R56 ;  /* 0x000000383938723e */ /* 0x000fe200000010ff */
[C---:B------:R-:W-:Y:S01]  /*1c60*/  IMAD.SHL.U32 R6, R4.reuse, 0x2, RZ ;  /* 0x0000000204067824 */ /* 0x040fe200078e00ff */
[----:B------:R-:W-:Y:S01]  /*1c70*/  F2FP.BF16.F32.PACK_AB R50, R53, R52 ;  /* 0x000000343532723e */ /* 0x000fe200000010ff */
[----:B------:R-:W-:Y:S01]  /*1c80*/  IMAD R5, R4, 0x880, R5 ;  /* 0x0000088004057824 */ /* 0x000fe200078e0205 */
[----:B------:R-:W-:Y:S02]  /*1c90*/  F2FP.BF16.F32.PACK_AB R51, R55, R54 ;  /* 0x000000363733723e */ /* 0x000fe400000010ff */
[----:B------:R-:W-:Y:S02]  /*1ca0*/  F2FP.BF16.F32.PACK_AB R57, R59, R58 ;  /* 0x0000003a3b39723e */ /* 0x000fe400000010ff */
[----:B------:R-:W-:Y:S01]  /*1cb0*/  LEA R28, R5, UR14, 0x1 ;  /* 0x0000000e051c7c11 */ /* 0x000fe2000f8e08ff */
[----:B------:R-:W-:Y:S01]  /*1cc0*/  BAR.SYNC.DEFER_BLOCKING 0x0 ;  /* 0x0000000000007b1d */ /* 0x000fe20000010000 */
[----:B------:R-:W-:-:S02]  /*1cd0*/  F2FP.BF16.F32.PACK_AB R64, R65, R64 ;  /* 0x000000404140723e */ /* 0x000fc400000010ff */
        /* <DEDUP_REMOVED lines=10> */
[----:B------:R-:W-:Y:S01]  /*1d80*/  F2FP.BF16.F32.PACK_AB R81, R83, R82 ;  /* 0x000000525351723e */ /* 0x000fe200000010ff */
[----:B------:R1:W-:Y:S01]  /*1d90*/  STSM.16.M88.4 [R28], R24 ;  /* 0x000000181c007844 */ /* 0x0003e20000000200 */
[----:B------:R-:W-:-:S02]  /*1da0*/  F2FP.BF16.F32.PACK_AB R82, R85, R84 ;  /* 0x000000545552723e */ /* 0x000fc400000010ff */
[----:B------:R-:W-:Y:S01]  /*1db0*/  F2FP.BF16.F32.PACK_AB R83, R87, R86 ;  /* 0x000000565753723e */ /* 0x000fe200000010ff */
[----:B------:R2:W-:Y:S01]  /*1dc0*/  STSM.16.M88.4 [R28+0x20], R32 ;  /* 0x000020201c007844 */ /* 0x0005e20000000200 */
[----:B------:R-:W-:Y:S02]  /*1dd0*/  LOP3.LUT R111, R6, R111, RZ, 0xfc, !PT ;  /* 0x0000006f066f7212 */ /* 0x000fe400078efcff */
[----:B------:R-:W-:Y:S01]  /*1de0*/  LOP3.LUT R4, R29, 0x78, RZ, 0xc0, !PT ;  /* 0x000000781d047812 */ /* 0x000fe200078ec0ff */
[----:B------:R-:W-:Y:S01]  /*1df0*/  STSM.16.M88.4 [R28+0x40], R40 ;  /* 0x000040281c007844 */ /* 0x000fe20000000200 */
[----:B------:R-:W-:Y:S02]  /*1e00*/  LOP3.LUT R2, R2, 0x78, R29, 0xf8, !PT ;  /* 0x0000007802027812 */ /* 0x000fe400078ef81d */
[----:B------:R-:W-:Y:S01]  /*1e10*/  LOP3.LUT R29, R3, 0x10, RZ, 0xfc, !PT ;  /* 0x00000010031d7812 */ /* 0x000fe200078efcff */
[----:B------:R-:W-:Y:S01]  /*1e20*/  STSM.16.M88.4 [R28+0x60], R48 ;  /* 0x000060301c007844 */ /* 0x000fe20000000200 */
[----:B------:R-:W-:Y:S01]  /*1e30*/  IMAD R4, R111, 0x88, R4 ;  /* 0x000000886f047824 */ /* 0x000fe200078e0204 */
[----:B------:R-:W-:Y:S01]  /*1e40*/  ISETP.GE.AND P0, PT, R2, 0xc00, PT ;  /* 0x00000c000200780c */ /* 0x000fe20003f06270 */
[----:B------:R-:W-:Y:S01]  /*1e50*/  IMAD R37, R3, 0xc00, R2 ;  /* 0x00000c0003257824 */ /* 0x000fe200078e0202 */
[----:B------:R-:W-:Y:S01]  /*1e60*/  STSM.16.M88.4 [R28+0x80], R56 ;  /* 0x000080381c007844 */ /* 0x000fe20000000200 */
[----:B-1----:R-:W1:Y:S01]  /*1e70*/  LDC.64 R24, c[0x0][0x220] ;  /* 0x00008800ff187b82 */ /* 0x002e620000000a00 */
[----:B------:R-:W-:Y:S01]  /*1e80*/  LEA R36, R4, UR14, 0x1 ;  /* 0x0000000e04247c11 */ /* 0x000fe2000f8e08ff */
[----:B------:R-:W-:Y:S01]  /*1e90*/  VIADD R39, R37, 0x24000 ;  /* 0x0002400025277836 */ /* 0x000fe20000000000 */
[----:B------:R-:W-:Y:S01]  /*1ea0*/  STSM.16.M88.4 [R28+0xa0], R64 ;  /* 0x0000a0401c007844 */ /* 0x000fe20000000200 */
[----:B------:R-:W-:Y:S01]  /*1eb0*/  ISETP.LT.AND P1, PT, R3, R0, !P0 ;  /* 0x000000000300720c */ /* 0x000fe20004721270 */
[----:B--2---:R-:W-:Y:S01]  /*1ec0*/  VIADD R35, R37, 0x6000 ;  /* 0x0000600025237836 */ /* 0x004fe20000000000 */
[C---:B------:R-:W-:Y:S01]  /*1ed0*/  LOP3.LUT R27, R3.reuse, 0x8, RZ, 0xfc, !PT ;  /* 0x00000008031b7812 */ /* 0x040fe200078efcff */
[----:B------:R-:W-:Y:S01]  /*1ee0*/  STSM.16.M88.4 [R28+0xc0], R72 ;  /* 0x0000c0481c007844 */ /* 0x000fe20000000200 */
[----:B------:R-:W-:-:S02]  /*1ef0*/  LOP3.LUT R31, R3, 0x18, RZ, 0xfc, !PT ;  /* 0x00000018031f7812 */ /* 0x000fc400078efcff */
[----:B------:R-:W-:Y:S01]  /*1f00*/  LOP3.LUT R33, R3, 0x20, RZ, 0xfc, !PT ;  /* 0x0000002003217812 */ /* 0x000fe200078efcff */
[----:B------:R2:W-:Y:S01]  /*1f10*/  STSM.16.M88.4 [R28+0xe0], R80 ;  /* 0x0000e0501c007844 */ /* 0x0005e20000000200 */
[----:B------:R-:W-:Y:S01]  /*1f20*/  BAR.SYNC.DEFER_BLOCKING 0x0 ;  /* 0x0000000000007b1d */ /* 0x000fe20000010000 */
[-C--:B------:R-:W-:Y:S02]  /*1f30*/  ISETP.LT.AND P6, PT, R27, R0.reuse, !P0 ;  /* 0x000000001b00720c */ /* 0x080fe400047c1270 */
[-C--:B------:R-:W-:Y:S02]  /*1f40*/  ISETP.LT.AND P5, PT, R29, R0.reuse, !P0 ;  /* 0x000000001d00720c */ /* 0x080fe400047a1270 */
[-C--:B------:R-:W-:Y:S02]  /*1f50*/  ISETP.LT.AND P4, PT, R31, R0.reuse, !P0 ;  /* 0x000000001f00720c */ /* 0x080fe40004781270 */
[----:B------:R-:W-:Y:S01]  /*1f60*/  LOP3.LUT R29, R3, 0x28, RZ, 0xfc, !PT ;  /* 0x00000028031d7812 */ /* 0x000fe200078efcff */
[----:B-1----:R-:W-:Y:S01]  /*1f70*/  IMAD.WIDE R26, R37, 0x2, R24 ;  /* 0x00000002251a7825 */ /* 0x002fe200078e0218 */
[----:B------:R-:W-:-:S02]  /*1f80*/  ISETP.LT.AND P3, PT, R33, R0, !P0 ;  /* 0x000000002100720c */ /* 0x000fc40004761270 */
[C---:B------:R-:W-:Y:S02]  /*1f90*/  LOP3.LUT R31, R3.reuse, 0x30, RZ, 0xfc, !PT ;  /* 0x00000030031f7812 */ /* 0x040fe400078efcff */
[----:B------:R-:W-:Y:S01]  /*1fa0*/  LOP3.LUT R33, R3, 0x38, RZ, 0xfc, !PT ;  /* 0x0000003803217812 */ /* 0x000fe200078efcff */
[----:B------:R-:W-:Y:S01]  /*1fb0*/  IMAD.WIDE R2, R35, 0x2, R24 ;  /* 0x0000000223027825 */ /* 0x000fe200078e0218 */
[----:B------:R-:W-:-:S03]  /*1fc0*/  ISETP.LT.AND P2, PT, R29, R0, !P0 ;  /* 0x000000001d00720c */ /* 0x000fc60004741270 */
[C---:B------:R-:W-:Y:S02]  /*1fd0*/  VIADD R29, R37.reuse, 0xc000 ;  /* 0x0000c000251d7836 */ /* 0x040fe40000000000 */
[----:B------:R-:W-:Y:S02]  /*1fe0*/  VIADD R35, R37, 0x1e000 ;  /* 0x0001e00025237836 */ /* 0x000fe40000000000 */
[--C-:B--2---:R-:W-:Y:S01]  /*1ff0*/  IMAD.WIDE R28, R29, 0x2, R24.reuse ;  /* 0x000000021d1c7825 */ /* 0x104fe200078e0218 */
[----:B------:R-:W1:Y:S04]  /*2000*/  LDS.128 R44, [R36] ;  /* 0x00000000242c7984 */ /* 0x000e680000000c00 */
[----:B------:R-:W2:Y:S04]  /*2010*/  LDS.128 R52, [R36+0x880] ;  /* 0x0008800024347984 */ /* 0x000ea80000000c00 */
[----:B------:R-:W3:Y:S04]  /*2020*/  LDS.128 R20, [R36+0x1100] ;  /* 0x0011000024147984 */ /* 0x000ee80000000c00 */
[----:B------:R-:W4:Y:S04]  /*2030*/  LDS.128 R16, [R36+0x1980] ;  /* 0x0019800024107984 */ /* 0x000f280000000c00 */
[----:B------:R-:W5:Y:S04]  /*2040*/  LDS.128 R12, [R36+0x2200] ;  /* 0x00220000240c7984 */ /* 0x000f680000000c00 */
[----:B------:R-:W5:Y:S04]  /*2050*/  LDS.128 R8, [R36+0x2a80] ;  /* 0x002a800024087984 */ /* 0x000f680000000c00 */
[----:B------:R-:W5:Y:S04]  /*2060*/  LDS.128 R4, [R36+0x3300] ;  /* 0x0033000024047984 */ /* 0x000f680000000c00 */
[----:B-1----:R1:W-:Y:S01]  /*2070*/  @P1 STG.E.128 desc[UR18][R26.64], R44 ;  /* 0x0000002c1a001986 */ /* 0x0023e2000c101d12 */
[-C--:B------:R-:W-:Y:S01]  /*2080*/  ISETP.LT.AND P1, PT, R31, R0.reuse, !P0 ;  /* 0x000000001f00720c */ /* 0x080fe20004721270 */
[----:B------:R-:W-:Y:S01]  /*2090*/  VIADD R31, R37, 0x12000 ;  /* 0x00012000251f7836 */ /* 0x000fe20000000000 */
[----:B------:R-:W-:Y:S01]  /*20a0*/  ISETP.LT.AND P0, PT, R33, R0, !P0 ;  /* 0x000000002100720c */ /* 0x000fe20004701270 */
[----:B------:R-:W-:Y:S01]  /*20b0*/  VIADD R33, R37, 0x18000 ;  /* 0x0001800025217836 */ /* 0x000fe20000000000 */
[----:B--2---:R2:W-:Y:S01]  /*20c0*/  @P6 STG.E.128 desc[UR18][R2.64], R52 ;  /* 0x0000003402006986 */ /* 0x0045e2000c101d12 */
[----:B------:R-:W-:-:S03]  /*20d0*/  IMAD.WIDE R30, R31, 0x2, R24 ;  /* 0x000000021f1e7825 */ /* 0x000fc600078e0218 */
[----:B---3--:R2:W-:Y:S04]  /*20e0*/  @P5 STG.E.128 desc[UR18][R28.64], R20 ;  /* 0x000000141c005986 */ /* 0x0085e8000c101d12 */
[----:B----4-:R2:W-:Y:S01]  /*20f0*/  @P4 STG.E.128 desc[UR18][R30.64], R16 ;  /* 0x000000101e004986 */ /* 0x0105e2000c101d12 */
[----:B-1----:R-:W-:-:S04]  /*2100*/  IMAD.WIDE R26, R33, 0x2, R24 ;  /* 0x00000002211a7825 */ /* 0x002fc800078e0218 */
[--C-:B------:R-:W-:Y:S01]  /*2110*/  IMAD.WIDE R32, R35, 0x2, R24.reuse ;  /* 0x0000000223207825 */ /* 0x100fe200078e0218 */
[----:B-----5:R2:W-:Y:S03]  /*2120*/  @P3 STG.E.128 desc[UR18][R26.64], R12 ;  /* 0x0000000c1a003986 */ /* 0x0205e6000c101d12 */
[----:B------:R-:W-:Y:S01]  /*2130*/  IMAD.WIDE R34, R39, 0x2, R24 ;  /* 0x0000000227227825 */ /* 0x000fe200078e0218 */
[----:B------:R2:W-:Y:S04]  /*2140*/  @P2 STG.E.128 desc[UR18][R32.64], R8 ;  /* 0x0000000820002986 */ /* 0x0005e8000c101d12 */
[----:B------:R2:W-:Y:S01]  /*2150*/  @P1 STG.E.128 desc[UR18][R34.64], R4 ;  /* 0x0000000422001986 */ /* 0x0005e2000c101d12 */
[----:B------:R-:W-:Y:S05]  /*2160*/  @!P0 EXIT ;  /* 0x000000000000894d */ /* 0x000fea0003800000 */
[----:B--2---:R-:W1:Y:S01]  /*2170*/  LDS.128 R4, [R36+0x3b80] ;  /* 0x003b800024047984 */ /* 0x004e620000000c00 */
[----:B------:R-:W-:-:S04]  /*2180*/  VIADD R37, R37, 0x2a000 ;  /* 0x0002a00025257836 */ /* 0x000fc80000000000 */
[----:B------:R-:W-:-:S05]  /*2190*/  IMAD.WIDE R24, R37, 0x2, R24 ;  /* 0x0000000225187825 */ /* 0x000fca00078e0218 */
[----:B-1----:R-:W-:Y:S01]  /*21a0*/  STG.E.128 desc[UR18][R24.64], R4 ;  /* 0x0000000418007986 */ /* 0x002fe2000c101d12 */
[----:B------:R-:W-:Y:S05]  /*21b0*/  EXIT ;  /* 0x000000000000794d */ /* 0x000fea0003800000 */
.L_x_1:
[----:B------:R-:W-:-:S00]  /*21c0*/  BRA `(.L_x_1) ;  /* 0xfffffffc00fc7947 */ /* 0x000fc0000383ffff */
[----:B------:R-:W-:-:S00]  /*21d0*/  NOP ;  /* 0x0000000000007918 */ /* 0x000fc00000000000 */
        /* <DEDUP_REMOVED lines=10> */
.L_x_2:


//--------------------- .nv.shared.triton_mm      --------------------------
	.section	.nv.shared.triton_mm,"aw",@nobits
	.sectionflags	@""
	.align	16
	.zero		1024


//--------------------- .nv.constant0.triton_mm   --------------------------
	.section	.nv.constant0.triton_mm,"a",@progbits
	.sectionflags	@""
	.align	4
.nv.constant0.triton_mm:
	.zero		556
